//
// Generated by NVIDIA NVVM Compiler
//
// Compiler Build ID: CL-36424714
// Cuda compilation tools, release 13.0, V13.0.88
// Based on NVVM 20.0.0
//

.version 9.0
.target sm_100
.address_size 64

	// .globl	_Z10map_kernelPiPfS0_Pji
.global .align 1 .b8 _ZN34_INTERNAL_79a3b8bc_4_k_cu_f65706334cuda3std3__45__cpo5beginE[1];
.global .align 1 .b8 _ZN34_INTERNAL_79a3b8bc_4_k_cu_f65706334cuda3std3__45__cpo3endE[1];
.global .align 1 .b8 _ZN34_INTERNAL_79a3b8bc_4_k_cu_f65706334cuda3std3__45__cpo6cbeginE[1];
.global .align 1 .b8 _ZN34_INTERNAL_79a3b8bc_4_k_cu_f65706334cuda3std3__45__cpo4cendE[1];
.global .align 1 .b8 _ZN34_INTERNAL_79a3b8bc_4_k_cu_f65706334cuda3std3__45__cpo6rbeginE[1];
.global .align 1 .b8 _ZN34_INTERNAL_79a3b8bc_4_k_cu_f65706334cuda3std3__45__cpo4rendE[1];
.global .align 1 .b8 _ZN34_INTERNAL_79a3b8bc_4_k_cu_f65706334cuda3std3__45__cpo7crbeginE[1];
.global .align 1 .b8 _ZN34_INTERNAL_79a3b8bc_4_k_cu_f65706334cuda3std3__45__cpo5crendE[1];
.global .align 1 .b8 _ZN34_INTERNAL_79a3b8bc_4_k_cu_f65706334cuda3std3__436_GLOBAL__N__79a3b8bc_4_k_cu_f65706336ignoreE[1];
.global .align 1 .b8 _ZN34_INTERNAL_79a3b8bc_4_k_cu_f65706334cuda3std3__419piecewise_constructE[1];
.global .align 1 .b8 _ZN34_INTERNAL_79a3b8bc_4_k_cu_f65706334cuda3std3__48in_placeE[1];
.global .align 1 .b8 _ZN34_INTERNAL_79a3b8bc_4_k_cu_f65706334cuda3std3__420unreachable_sentinelE[1];
.global .align 1 .b8 _ZN34_INTERNAL_79a3b8bc_4_k_cu_f65706334cuda3std3__47nulloptE[1];
.global .align 1 .b8 _ZN34_INTERNAL_79a3b8bc_4_k_cu_f65706334cuda3std3__48unexpectE[1];
.global .align 1 .b8 _ZN34_INTERNAL_79a3b8bc_4_k_cu_f65706334cuda3std6ranges3__45__cpo4swapE[1];
.global .align 1 .b8 _ZN34_INTERNAL_79a3b8bc_4_k_cu_f65706334cuda3std6ranges3__45__cpo9iter_moveE[1];
.global .align 1 .b8 _ZN34_INTERNAL_79a3b8bc_4_k_cu_f65706334cuda3std6ranges3__45__cpo5beginE[1];
.global .align 1 .b8 _ZN34_INTERNAL_79a3b8bc_4_k_cu_f65706334cuda3std6ranges3__45__cpo3endE[1];
.global .align 1 .b8 _ZN34_INTERNAL_79a3b8bc_4_k_cu_f65706334cuda3std6ranges3__45__cpo6cbeginE[1];
.global .align 1 .b8 _ZN34_INTERNAL_79a3b8bc_4_k_cu_f65706334cuda3std6ranges3__45__cpo4cendE[1];
.global .align 1 .b8 _ZN34_INTERNAL_79a3b8bc_4_k_cu_f65706334cuda3std6ranges3__45__cpo7advanceE[1];
.global .align 1 .b8 _ZN34_INTERNAL_79a3b8bc_4_k_cu_f65706334cuda3std6ranges3__45__cpo9iter_swapE[1];
.global .align 1 .b8 _ZN34_INTERNAL_79a3b8bc_4_k_cu_f65706334cuda3std6ranges3__45__cpo4nextE[1];
.global .align 1 .b8 _ZN34_INTERNAL_79a3b8bc_4_k_cu_f65706334cuda3std6ranges3__45__cpo4prevE[1];
.global .align 1 .b8 _ZN34_INTERNAL_79a3b8bc_4_k_cu_f65706334cuda3std6ranges3__45__cpo4dataE[1];
.global .align 1 .b8 _ZN34_INTERNAL_79a3b8bc_4_k_cu_f65706334cuda3std6ranges3__45__cpo5cdataE[1];
.global .align 1 .b8 _ZN34_INTERNAL_79a3b8bc_4_k_cu_f65706334cuda3std6ranges3__45__cpo4sizeE[1];
.global .align 1 .b8 _ZN34_INTERNAL_79a3b8bc_4_k_cu_f65706334cuda3std6ranges3__45__cpo5ssizeE[1];
.global .align 1 .b8 _ZN34_INTERNAL_79a3b8bc_4_k_cu_f65706334cuda3std6ranges3__45__cpo8distanceE[1];
.global .align 1 .b8 _ZN34_INTERNAL_79a3b8bc_4_k_cu_f65706336thrust24THRUST_300001_SM_1000_NS8cuda_cub3parE[1];
.global .align 1 .b8 _ZN34_INTERNAL_79a3b8bc_4_k_cu_f65706336thrust24THRUST_300001_SM_1000_NS8cuda_cub10par_nosyncE[1];
.global .align 1 .b8 _ZN34_INTERNAL_79a3b8bc_4_k_cu_f65706336thrust24THRUST_300001_SM_1000_NS6system6detail10sequential3seqE[1];
.global .align 1 .b8 _ZN34_INTERNAL_79a3b8bc_4_k_cu_f65706336thrust24THRUST_300001_SM_1000_NS6system3cpp3parE[1];
.global .align 1 .b8 _ZN34_INTERNAL_79a3b8bc_4_k_cu_f65706336thrust24THRUST_300001_SM_1000_NS12placeholders2_1E[1];
.global .align 1 .b8 _ZN34_INTERNAL_79a3b8bc_4_k_cu_f65706336thrust24THRUST_300001_SM_1000_NS12placeholders2_2E[1];
.global .align 1 .b8 _ZN34_INTERNAL_79a3b8bc_4_k_cu_f65706336thrust24THRUST_300001_SM_1000_NS12placeholders2_3E[1];
.global .align 1 .b8 _ZN34_INTERNAL_79a3b8bc_4_k_cu_f65706336thrust24THRUST_300001_SM_1000_NS12placeholders2_4E[1];
.global .align 1 .b8 _ZN34_INTERNAL_79a3b8bc_4_k_cu_f65706336thrust24THRUST_300001_SM_1000_NS12placeholders2_5E[1];
.global .align 1 .b8 _ZN34_INTERNAL_79a3b8bc_4_k_cu_f65706336thrust24THRUST_300001_SM_1000_NS12placeholders2_6E[1];
.global .align 1 .b8 _ZN34_INTERNAL_79a3b8bc_4_k_cu_f65706336thrust24THRUST_300001_SM_1000_NS12placeholders2_7E[1];
.global .align 1 .b8 _ZN34_INTERNAL_79a3b8bc_4_k_cu_f65706336thrust24THRUST_300001_SM_1000_NS12placeholders2_8E[1];
.global .align 1 .b8 _ZN34_INTERNAL_79a3b8bc_4_k_cu_f65706336thrust24THRUST_300001_SM_1000_NS12placeholders2_9E[1];
.global .align 1 .b8 _ZN34_INTERNAL_79a3b8bc_4_k_cu_f65706336thrust24THRUST_300001_SM_1000_NS12placeholders3_10E[1];
.global .align 1 .b8 _ZN34_INTERNAL_79a3b8bc_4_k_cu_f65706336thrust24THRUST_300001_SM_1000_NS3seqE[1];
.global .align 1 .b8 _ZN34_INTERNAL_79a3b8bc_4_k_cu_f65706336thrust24THRUST_300001_SM_1000_NS6deviceE[1];

.visible .entry _Z10map_kernelPiPfS0_Pji(
	.param .u64 .ptr .align 1 _Z10map_kernelPiPfS0_Pji_param_0,
	.param .u64 .ptr .align 1 _Z10map_kernelPiPfS0_Pji_param_1,
	.param .u64 .ptr .align 1 _Z10map_kernelPiPfS0_Pji_param_2,
	.param .u64 .ptr .align 1 _Z10map_kernelPiPfS0_Pji_param_3,
	.param .u32 _Z10map_kernelPiPfS0_Pji_param_4
)
{
	.reg .pred 	%p<26>;
	.reg .b32 	%r<46>;
	.reg .b32 	%f<49>;
	.reg .b64 	%rd<26>;

	ld.param.u64 	%rd7, [_Z10map_kernelPiPfS0_Pji_param_0];
	ld.param.u64 	%rd5, [_Z10map_kernelPiPfS0_Pji_param_1];
	ld.param.u64 	%rd8, [_Z10map_kernelPiPfS0_Pji_param_2];
	ld.param.u64 	%rd6, [_Z10map_kernelPiPfS0_Pji_param_3];
	ld.param.u32 	%r16, [_Z10map_kernelPiPfS0_Pji_param_4];
	cvta.to.global.u64 	%rd1, %rd8;
	cvta.to.global.u64 	%rd2, %rd7;
	mov.u32 	%r17, %ctaid.x;
	mov.u32 	%r18, %ntid.x;
	mov.u32 	%r19, %tid.x;
	mad.lo.s32 	%r1, %r17, %r18, %r19;
	setp.ge.s32 	%p1, %r1, %r16;
	@%p1 bra 	$L__BB0_13;
	cvta.to.global.u64 	%rd9, %rd5;
	cvta.to.global.u64 	%rd10, %rd6;
	mul.wide.s32 	%rd11, %r1, 4;
	add.s64 	%rd12, %rd9, %rd11;
	ld.global.f32 	%f2, [%rd12];
	add.s64 	%rd13, %rd10, %rd11;
	ld.global.u32 	%r20, [%rd13];
	cvt.rn.f32.u32 	%f3, %r20;
	div.rn.f32 	%f1, %f2, %f3;
	setp.lt.s32 	%p2, %r16, 1;
	@%p2 bra 	$L__BB0_13;
	mul.lo.s32 	%r2, %r16, %r1;
	and.b32  	%r3, %r16, 7;
	setp.lt.u32 	%p3, %r16, 8;
	mov.b32 	%r44, 0;
	@%p3 bra 	$L__BB0_5;
	and.b32  	%r44, %r16, 2147483640;
	neg.s32 	%r42, %r44;
	add.s64 	%rd3, %rd2, 16;
	add.s64 	%rd4, %rd1, 16;
	mov.u32 	%r41, %r2;
$L__BB0_4:
	.pragma "nounroll";
	mul.wide.s32 	%rd14, %r41, 4;
	add.s64 	%rd15, %rd3, %rd14;
	add.s64 	%rd16, %rd4, %rd14;
	ld.global.u32 	%r22, [%rd15+-16];
	setp.eq.s32 	%p4, %r22, 0;
	cvt.rn.f32.s32 	%f4, %r22;
	mul.f32 	%f5, %f1, %f4;
	selp.f32 	%f6, 0f00000000, %f5, %p4;
	st.global.f32 	[%rd16+-16], %f6;
	ld.global.u32 	%r23, [%rd15+-12];
	setp.eq.s32 	%p5, %r23, 0;
	cvt.rn.f32.s32 	%f7, %r23;
	mul.f32 	%f8, %f1, %f7;
	selp.f32 	%f9, 0f00000000, %f8, %p5;
	st.global.f32 	[%rd16+-12], %f9;
	ld.global.u32 	%r24, [%rd15+-8];
	setp.eq.s32 	%p6, %r24, 0;
	cvt.rn.f32.s32 	%f10, %r24;
	mul.f32 	%f11, %f1, %f10;
	selp.f32 	%f12, 0f00000000, %f11, %p6;
	st.global.f32 	[%rd16+-8], %f12;
	ld.global.u32 	%r25, [%rd15+-4];
	setp.eq.s32 	%p7, %r25, 0;
	cvt.rn.f32.s32 	%f13, %r25;
	mul.f32 	%f14, %f1, %f13;
	selp.f32 	%f15, 0f00000000, %f14, %p7;
	st.global.f32 	[%rd16+-4], %f15;
	ld.global.u32 	%r26, [%rd15];
	setp.eq.s32 	%p8, %r26, 0;
	cvt.rn.f32.s32 	%f16, %r26;
	mul.f32 	%f17, %f1, %f16;
	selp.f32 	%f18, 0f00000000, %f17, %p8;
	st.global.f32 	[%rd16], %f18;
	ld.global.u32 	%r27, [%rd15+4];
	setp.eq.s32 	%p9, %r27, 0;
	cvt.rn.f32.s32 	%f19, %r27;
	mul.f32 	%f20, %f1, %f19;
	selp.f32 	%f21, 0f00000000, %f20, %p9;
	st.global.f32 	[%rd16+4], %f21;
	ld.global.u32 	%r28, [%rd15+8];
	setp.eq.s32 	%p10, %r28, 0;
	cvt.rn.f32.s32 	%f22, %r28;
	mul.f32 	%f23, %f1, %f22;
	selp.f32 	%f24, 0f00000000, %f23, %p10;
	st.global.f32 	[%rd16+8], %f24;
	ld.global.u32 	%r29, [%rd15+12];
	setp.eq.s32 	%p11, %r29, 0;
	cvt.rn.f32.s32 	%f25, %r29;
	mul.f32 	%f26, %f1, %f25;
	selp.f32 	%f27, 0f00000000, %f26, %p11;
	st.global.f32 	[%rd16+12], %f27;
	add.s32 	%r42, %r42, 8;
	add.s32 	%r41, %r41, 8;
	setp.ne.s32 	%p12, %r42, 0;
	@%p12 bra 	$L__BB0_4;
$L__BB0_5:
	setp.eq.s32 	%p13, %r3, 0;
	@%p13 bra 	$L__BB0_13;
	and.b32  	%r11, %r16, 3;
	setp.lt.u32 	%p14, %r3, 4;
	@%p14 bra 	$L__BB0_8;
	add.s32 	%r30, %r44, %r2;
	mul.wide.s32 	%rd17, %r30, 4;
	add.s64 	%rd18, %rd2, %rd17;
	ld.global.u32 	%r31, [%rd18];
	setp.eq.s32 	%p15, %r31, 0;
	cvt.rn.f32.s32 	%f28, %r31;
	mul.f32 	%f29, %f1, %f28;
	selp.f32 	%f30, 0f00000000, %f29, %p15;
	add.s64 	%rd19, %rd1, %rd17;
	st.global.f32 	[%rd19], %f30;
	ld.global.u32 	%r32, [%rd18+4];
	setp.eq.s32 	%p16, %r32, 0;
	cvt.rn.f32.s32 	%f31, %r32;
	mul.f32 	%f32, %f1, %f31;
	selp.f32 	%f33, 0f00000000, %f32, %p16;
	st.global.f32 	[%rd19+4], %f33;
	ld.global.u32 	%r33, [%rd18+8];
	setp.eq.s32 	%p17, %r33, 0;
	cvt.rn.f32.s32 	%f34, %r33;
	mul.f32 	%f35, %f1, %f34;
	selp.f32 	%f36, 0f00000000, %f35, %p17;
	st.global.f32 	[%rd19+8], %f36;
	ld.global.u32 	%r34, [%rd18+12];
	setp.eq.s32 	%p18, %r34, 0;
	cvt.rn.f32.s32 	%f37, %r34;
	mul.f32 	%f38, %f1, %f37;
	selp.f32 	%f39, 0f00000000, %f38, %p18;
	st.global.f32 	[%rd19+12], %f39;
	add.s32 	%r44, %r44, 4;
$L__BB0_8:
	setp.eq.s32 	%p19, %r11, 0;
	@%p19 bra 	$L__BB0_13;
	setp.eq.s32 	%p20, %r11, 1;
	@%p20 bra 	$L__BB0_11;
	add.s32 	%r35, %r44, %r2;
	mul.wide.s32 	%rd20, %r35, 4;
	add.s64 	%rd21, %rd2, %rd20;
	ld.global.u32 	%r36, [%rd21];
	setp.eq.s32 	%p21, %r36, 0;
	cvt.rn.f32.s32 	%f40, %r36;
	mul.f32 	%f41, %f1, %f40;
	selp.f32 	%f42, 0f00000000, %f41, %p21;
	add.s64 	%rd22, %rd1, %rd20;
	st.global.f32 	[%rd22], %f42;
	ld.global.u32 	%r37, [%rd21+4];
	setp.eq.s32 	%p22, %r37, 0;
	cvt.rn.f32.s32 	%f43, %r37;
	mul.f32 	%f44, %f1, %f43;
	selp.f32 	%f45, 0f00000000, %f44, %p22;
	st.global.f32 	[%rd22+4], %f45;
	add.s32 	%r44, %r44, 2;
$L__BB0_11:
	and.b32  	%r38, %r16, 1;
	setp.eq.b32 	%p23, %r38, 1;
	not.pred 	%p24, %p23;
	@%p24 bra 	$L__BB0_13;
	add.s32 	%r39, %r44, %r2;
	mul.wide.s32 	%rd23, %r39, 4;
	add.s64 	%rd24, %rd2, %rd23;
	ld.global.u32 	%r40, [%rd24];
	setp.eq.s32 	%p25, %r40, 0;
	cvt.rn.f32.s32 	%f46, %r40;
	mul.f32 	%f47, %f1, %f46;
	selp.f32 	%f48, 0f00000000, %f47, %p25;
	add.s64 	%rd25, %rd1, %rd23;
	st.global.f32 	[%rd25], %f48;
$L__BB0_13:
	ret;

}
	// .globl	_Z15init_pair_arrayPSt4pairIfiEPfi
.visible .entry _Z15init_pair_arrayPSt4pairIfiEPfi(
	.param .u64 .ptr .align 1 _Z15init_pair_arrayPSt4pairIfiEPfi_param_0,
	.param .u64 .ptr .align 1 _Z15init_pair_arrayPSt4pairIfiEPfi_param_1,
	.param .u32 _Z15init_pair_arrayPSt4pairIfiEPfi_param_2
)
{
	.reg .pred 	%p<2>;
	.reg .b32 	%r<7>;
	.reg .b32 	%f<2>;
	.reg .b64 	%rd<9>;

	ld.param.u64 	%rd1, [_Z15init_pair_arrayPSt4pairIfiEPfi_param_0];
	ld.param.u64 	%rd2, [_Z15init_pair_arrayPSt4pairIfiEPfi_param_1];
	ld.param.u32 	%r2, [_Z15init_pair_arrayPSt4pairIfiEPfi_param_2];
	mov.u32 	%r3, %ctaid.x;
	mov.u32 	%r4, %ntid.x;
	mov.u32 	%r5, %tid.x;
	mad.lo.s32 	%r1, %r3, %r4, %r5;
	setp.ge.s32 	%p1, %r1, %r2;
	@%p1 bra 	$L__BB1_2;
	cvta.to.global.u64 	%rd3, %rd2;
	cvta.to.global.u64 	%rd4, %rd1;
	mul.wide.s32 	%rd5, %r1, 4;
	add.s64 	%rd6, %rd3, %rd5;
	ld.global.f32 	%f1, [%rd6];
	mul.wide.s32 	%rd7, %r1, 8;
	add.s64 	%rd8, %rd4, %rd7;
	st.global.f32 	[%rd8], %f1;
	add.s32 	%r6, %r1, 1;
	st.global.u32 	[%rd8+4], %r6;
$L__BB1_2:
	ret;

}
	// .globl	_Z13reduce_kernelPfS_i
.visible .entry _Z13reduce_kernelPfS_i(
	.param .u64 .ptr .align 1 _Z13reduce_kernelPfS_i_param_0,
	.param .u64 .ptr .align 1 _Z13reduce_kernelPfS_i_param_1,
	.param .u32 _Z13reduce_kernelPfS_i_param_2
)
{
	.reg .pred 	%p<11>;
	.reg .b32 	%r<38>;
	.reg .b32 	%f<83>;
	.reg .b64 	%rd<43>;
	.reg .b64 	%fd<10>;

	ld.param.u64 	%rd2, [_Z13reduce_kernelPfS_i_param_0];
	ld.param.u64 	%rd3, [_Z13reduce_kernelPfS_i_param_1];
	ld.param.u32 	%r23, [_Z13reduce_kernelPfS_i_param_2];
	cvta.to.global.u64 	%rd1, %rd3;
	mov.u32 	%r24, %ctaid.x;
	mov.u32 	%r25, %ntid.x;
	mov.u32 	%r26, %tid.x;
	mad.lo.s32 	%r1, %r24, %r25, %r26;
	setp.ge.s32 	%p1, %r1, %r23;
	@%p1 bra 	$L__BB2_16;
	setp.lt.s32 	%p2, %r23, 1;
	mov.f64 	%fd9, 0d0000000000000000;
	@%p2 bra 	$L__BB2_15;
	add.s32 	%r28, %r23, -1;
	and.b32  	%r2, %r23, 15;
	setp.lt.u32 	%p3, %r28, 15;
	mov.b32 	%r34, 0;
	mov.f32 	%f82, 0f00000000;
	@%p3 bra 	$L__BB2_5;
	and.b32  	%r34, %r23, 2147483632;
	neg.s32 	%r32, %r34;
	shl.b32 	%r5, %r23, 4;
	mov.f32 	%f82, 0f00000000;
	mul.wide.u32 	%rd6, %r23, 4;
	mov.u32 	%r31, %r1;
$L__BB2_4:
	.pragma "nounroll";
	mul.wide.s32 	%rd4, %r31, 4;
	add.s64 	%rd5, %rd1, %rd4;
	ld.global.f32 	%f17, [%rd5];
	add.f32 	%f18, %f82, %f17;
	add.s64 	%rd7, %rd5, %rd6;
	ld.global.f32 	%f19, [%rd7];
	add.f32 	%f20, %f18, %f19;
	add.s64 	%rd8, %rd7, %rd6;
	ld.global.f32 	%f21, [%rd8];
	add.f32 	%f22, %f20, %f21;
	add.s64 	%rd9, %rd8, %rd6;
	ld.global.f32 	%f23, [%rd9];
	add.f32 	%f24, %f22, %f23;
	add.s64 	%rd10, %rd9, %rd6;
	ld.global.f32 	%f25, [%rd10];
	add.f32 	%f26, %f24, %f25;
	add.s64 	%rd11, %rd10, %rd6;
	ld.global.f32 	%f27, [%rd11];
	add.f32 	%f28, %f26, %f27;
	add.s64 	%rd12, %rd11, %rd6;
	ld.global.f32 	%f29, [%rd12];
	add.f32 	%f30, %f28, %f29;
	add.s64 	%rd13, %rd12, %rd6;
	ld.global.f32 	%f31, [%rd13];
	add.f32 	%f32, %f30, %f31;
	add.s64 	%rd14, %rd13, %rd6;
	ld.global.f32 	%f33, [%rd14];
	add.f32 	%f34, %f32, %f33;
	add.s64 	%rd15, %rd14, %rd6;
	ld.global.f32 	%f35, [%rd15];
	add.f32 	%f36, %f34, %f35;
	add.s64 	%rd16, %rd15, %rd6;
	ld.global.f32 	%f37, [%rd16];
	add.f32 	%f38, %f36, %f37;
	add.s64 	%rd17, %rd16, %rd6;
	ld.global.f32 	%f39, [%rd17];
	add.f32 	%f40, %f38, %f39;
	add.s64 	%rd18, %rd17, %rd6;
	ld.global.f32 	%f41, [%rd18];
	add.f32 	%f42, %f40, %f41;
	add.s64 	%rd19, %rd18, %rd6;
	ld.global.f32 	%f43, [%rd19];
	add.f32 	%f44, %f42, %f43;
	add.s64 	%rd20, %rd19, %rd6;
	ld.global.f32 	%f45, [%rd20];
	add.f32 	%f46, %f44, %f45;
	add.s64 	%rd21, %rd20, %rd6;
	ld.global.f32 	%f47, [%rd21];
	add.f32 	%f82, %f46, %f47;
	add.s32 	%r32, %r32, 16;
	add.s32 	%r31, %r31, %r5;
	setp.ne.s32 	%p4, %r32, 0;
	@%p4 bra 	$L__BB2_4;
$L__BB2_5:
	setp.eq.s32 	%p5, %r2, 0;
	@%p5 bra 	$L__BB2_14;
	and.b32  	%r11, %r23, 7;
	setp.lt.u32 	%p6, %r2, 8;
	@%p6 bra 	$L__BB2_8;
	mad.lo.s32 	%r29, %r34, %r23, %r1;
	mul.wide.s32 	%rd22, %r29, 4;
	add.s64 	%rd23, %rd1, %rd22;
	ld.global.f32 	%f49, [%rd23];
	add.f32 	%f50, %f82, %f49;
	mul.wide.u32 	%rd24, %r23, 4;
	add.s64 	%rd25, %rd23, %rd24;
	ld.global.f32 	%f51, [%rd25];
	add.f32 	%f52, %f50, %f51;
	add.s64 	%rd26, %rd25, %rd24;
	ld.global.f32 	%f53, [%rd26];
	add.f32 	%f54, %f52, %f53;
	add.s64 	%rd27, %rd26, %rd24;
	ld.global.f32 	%f55, [%rd27];
	add.f32 	%f56, %f54, %f55;
	add.s64 	%rd28, %rd27, %rd24;
	ld.global.f32 	%f57, [%rd28];
	add.f32 	%f58, %f56, %f57;
	add.s64 	%rd29, %rd28, %rd24;
	ld.global.f32 	%f59, [%rd29];
	add.f32 	%f60, %f58, %f59;
	add.s64 	%rd30, %rd29, %rd24;
	ld.global.f32 	%f61, [%rd30];
	add.f32 	%f62, %f60, %f61;
	add.s64 	%rd31, %rd30, %rd24;
	ld.global.f32 	%f63, [%rd31];
	add.f32 	%f82, %f62, %f63;
	add.s32 	%r34, %r34, 8;
$L__BB2_8:
	setp.eq.s32 	%p7, %r11, 0;
	@%p7 bra 	$L__BB2_14;
	and.b32  	%r14, %r23, 3;
	setp.lt.u32 	%p8, %r11, 4;
	@%p8 bra 	$L__BB2_11;
	mad.lo.s32 	%r30, %r34, %r23, %r1;
	mul.wide.s32 	%rd32, %r30, 4;
	add.s64 	%rd33, %rd1, %rd32;
	ld.global.f32 	%f65, [%rd33];
	add.f32 	%f66, %f82, %f65;
	mul.wide.u32 	%rd34, %r23, 4;
	add.s64 	%rd35, %rd33, %rd34;
	ld.global.f32 	%f67, [%rd35];
	add.f32 	%f68, %f66, %f67;
	add.s64 	%rd36, %rd35, %rd34;
	ld.global.f32 	%f69, [%rd36];
	add.f32 	%f70, %f68, %f69;
	add.s64 	%rd37, %rd36, %rd34;
	ld.global.f32 	%f71, [%rd37];
	add.f32 	%f82, %f70, %f71;
	add.s32 	%r34, %r34, 4;
$L__BB2_11:
	setp.eq.s32 	%p9, %r14, 0;
	@%p9 bra 	$L__BB2_14;
	mad.lo.s32 	%r37, %r34, %r23, %r1;
	neg.s32 	%r36, %r14;
$L__BB2_13:
	.pragma "nounroll";
	mul.wide.s32 	%rd38, %r37, 4;
	add.s64 	%rd39, %rd1, %rd38;
	ld.global.f32 	%f72, [%rd39];
	add.f32 	%f82, %f82, %f72;
	add.s32 	%r37, %r37, %r23;
	add.s32 	%r36, %r36, 1;
	setp.ne.s32 	%p10, %r36, 0;
	@%p10 bra 	$L__BB2_13;
$L__BB2_14:
	cvt.f64.f32 	%fd4, %f82;
	mul.f64 	%fd9, %fd4, 0d0000000000000000;
$L__BB2_15:
	cvt.rn.f64.s32 	%fd5, %r23;
	mov.f64 	%fd6, 0d3FC3333333333334;
	div.rn.f64 	%fd7, %fd6, %fd5;
	add.f64 	%fd8, %fd7, %fd9;
	cvt.rn.f32.f64 	%f73, %fd8;
	cvta.to.global.u64 	%rd40, %rd2;
	mul.wide.s32 	%rd41, %r1, 4;
	add.s64 	%rd42, %rd40, %rd41;
	st.global.f32 	[%rd42], %f73;
$L__BB2_16:
	ret;

}
	// .globl	_ZN3cub18CUB_300001_SM_10006detail11EmptyKernelIvEEvv
.visible .entry _ZN3cub18CUB_300001_SM_10006detail11EmptyKernelIvEEvv()
{


	ret;

}


// ===== COMPILED SASS (sm_100) =====

	.target	sm_100

	.elftype	@"ET_EXEC"


//--------------------- .note.nv.tkinfo           --------------------------
	.section	.note.nv.tkinfo,"",@"SHT_NOTE"
	.sectionflags	@"SHF_NOTE_NV_TKINFO"
	.tkinfo
        /*0018*/ 	.word	0x00000002
        /*0030*/ 	.string	""
        /*0030*/ 	.string	"ptxas"
        /*0030*/ 	.string	"Cuda compilation tools, release 13.0, V13.0.88"
        /*0030*/ 	.string	"Build cuda_13.0.r13.0/compiler.36424714_0"
        /*0030*/ 	.string	"-arch sm_100 -m 64 "



//--------------------- .note.nv.cuinfo           --------------------------
	.section	.note.nv.cuinfo,"",@"SHT_NOTE"
	.sectionflags	@"SHF_NOTE_NV_CUINFO"
        /*0018*/ 	.short	0x0002
        /*001a*/ 	.short	0x0064
        /*001c*/ 	.short	0x0082
	.zero		2


//--------------------- .nv.info                  --------------------------
	.section	.nv.info,"",@"SHT_CUDA_INFO"
	.align	4


	//----- nvinfo : EIATTR_REGCOUNT
	.align		4
        /*0000*/ 	.byte	0x04, 0x2f
        /*0002*/ 	.short	(.L_46 - .L_45)
	.align		4
.L_45:
        /*0004*/ 	.word	index@(_Z10map_kernelPiPfS0_Pji)
        /*0008*/ 	.word	0x00000014


	//----- nvinfo : EIATTR_FRAME_SIZE
	.align		4
.L_46:
        /*000c*/ 	.byte	0x04, 0x11
        /*000e*/ 	.short	(.L_48 - .L_47)
	.align		4
.L_47:
        /*0010*/ 	.word	index@($__internal_1_$__cuda_sm3x_div_rn_noftz_f32_slowpath)
        /*0014*/ 	.word	0x00000000


	//----- nvinfo : EIATTR_FRAME_SIZE
	.align		4
.L_48:
        /*0018*/ 	.byte	0x04, 0x11
        /*001a*/ 	.short	(.L_50 - .L_49)
	.align		4
.L_49:
        /*001c*/ 	.word	index@(_Z10map_kernelPiPfS0_Pji)
        /*0020*/ 	.word	0x00000000


	//----- nvinfo : EIATTR_REGCOUNT
	.align		4
.L_50:
        /*0024*/ 	.byte	0x04, 0x2f
        /*0026*/ 	.short	(.L_52 - .L_51)
	.align		4
.L_51:
        /*0028*/ 	.word	index@(_Z15init_pair_arrayPSt4pairIfiEPfi)
        /*002c*/ 	.word	0x0000000a


	//----- nvinfo : EIATTR_FRAME_SIZE
	.align		4
.L_52:
        /*0030*/ 	.byte	0x04, 0x11
        /*0032*/ 	.short	(.L_54 - .L_53)
	.align		4
.L_53:
        /*0034*/ 	.word	index@(_Z15init_pair_arrayPSt4pairIfiEPfi)
        /*0038*/ 	.word	0x00000000


	//----- nvinfo : EIATTR_REGCOUNT
	.align		4
.L_54:
        /*003c*/ 	.byte	0x04, 0x2f
        /*003e*/ 	.short	(.L_56 - .L_55)
	.align		4
.L_55:
        /*0040*/ 	.word	index@(_Z13reduce_kernelPfS_i)
        /*0044*/ 	.word	0x00000020


	//----- nvinfo : EIATTR_FRAME_SIZE
	.align		4
.L_56:
        /*0048*/ 	.byte	0x04, 0x11
        /*004a*/ 	.short	(.L_58 - .L_57)
	.align		4
.L_57:
        /*004c*/ 	.word	index@($__internal_0_$__cuda_sm20_div_rn_f64_full)
        /*0050*/ 	.word	0x00000000


	//----- nvinfo : EIATTR_FRAME_SIZE
	.align		4
.L_58:
        /*0054*/ 	.byte	0x04, 0x11
        /*0056*/ 	.short	(.L_60 - .L_59)
	.align		4
.L_59:
        /*0058*/ 	.word	index@(_Z13reduce_kernelPfS_i)
        /*005c*/ 	.word	0x00000000


	//----- nvinfo : EIATTR_REGCOUNT
	.align		4
.L_60:
        /*0060*/ 	.byte	0x04, 0x2f
        /*0062*/ 	.short	(.L_62 - .L_61)
	.align		4
.L_61:
        /*0064*/ 	.word	index@(_ZN3cub18CUB_300001_SM_10006detail11EmptyKernelIvEEvv)
        /*0068*/ 	.word	0x00000004


	//----- nvinfo : EIATTR_FRAME_SIZE
	.align		4
.L_62:
        /*006c*/ 	.byte	0x04, 0x11
        /*006e*/ 	.short	(.L_64 - .L_63)
	.align		4
.L_63:
        /*0070*/ 	.word	index@(_ZN3cub18CUB_300001_SM_10006detail11EmptyKernelIvEEvv)
        /*0074*/ 	.word	0x00000000


	//----- nvinfo : EIATTR_MIN_STACK_SIZE
	.align		4
.L_64:
        /*0078*/ 	.byte	0x04, 0x12
        /*007a*/ 	.short	(.L_66 - .L_65)
	.align		4
.L_65:
        /*007c*/ 	.word	index@(_ZN3cub18CUB_300001_SM_10006detail11EmptyKernelIvEEvv)
        /*0080*/ 	.word	0x00000000


	//----- nvinfo : EIATTR_MIN_STACK_SIZE
	.align		4
.L_66:
        /*0084*/ 	.byte	0x04, 0x12
        /*0086*/ 	.short	(.L_68 - .L_67)
	.align		4
.L_67:
        /*0088*/ 	.word	index@(_Z13reduce_kernelPfS_i)
        /*008c*/ 	.word	0x00000000


	//----- nvinfo : EIATTR_MIN_STACK_SIZE
	.align		4
.L_68:
        /*0090*/ 	.byte	0x04, 0x12
        /*0092*/ 	.short	(.L_70 - .L_69)
	.align		4
.L_69:
        /*0094*/ 	.word	index@(_Z15init_pair_arrayPSt4pairIfiEPfi)
        /*0098*/ 	.word	0x00000000


	//----- nvinfo : EIATTR_MIN_STACK_SIZE
	.align		4
.L_70:
        /*009c*/ 	.byte	0x04, 0x12
        /*009e*/ 	.short	(.L_72 - .L_71)
	.align		4
.L_71:
        /*00a0*/ 	.word	index@(_Z10map_kernelPiPfS0_Pji)
        /*00a4*/ 	.word	0x00000000
.L_72:


//--------------------- .nv.compat                --------------------------
	.section	.nv.compat,"",@"SHT_CUDA_COMPAT_INFO"
	.align	4
        /*0000*/ 	.byte	0x02, 0x09, 0x00, 0x00, 0x02, 0x02, 0x01, 0x00, 0x02, 0x05, 0x05, 0x00, 0x03, 0x07, 0x01, 0x01
        /*0010*/ 	.byte	0x02, 0x03, 0x00, 0x00, 0x02, 0x06, 0x01, 0x00, 0x04, 0x0b, 0x08, 0x00, 0x01, 0x00, 0x00, 0x00
        /*0020*/ 	.byte	0x00, 0x00, 0x00, 0x00


//--------------------- .nv.info._ZN3cub18CUB_300001_SM_10006detail11EmptyKernelIvEEvv --------------------------
	.section	.nv.info._ZN3cub18CUB_300001_SM_10006detail11EmptyKernelIvEEvv,"",@"SHT_CUDA_INFO"
	.sectionflags	@""
	.align	4


	//----- nvinfo : EIATTR_CUDA_API_VERSION
	.align		4
        /*0000*/ 	.byte	0x04, 0x37
        /*0002*/ 	.short	(.L_74 - .L_73)
.L_73:
        /*0004*/ 	.word	0x00000082


	//----- nvinfo : EIATTR_SPARSE_MMA_MASK
	.align		4
.L_74:
        /*0008*/ 	.byte	0x03, 0x50
        /*000a*/ 	.short	0x0000


	//----- nvinfo : EIATTR_MAXREG_COUNT
	.align		4
        /*000c*/ 	.byte	0x03, 0x1b
        /*000e*/ 	.short	0x00ff


	//----- nvinfo : EIATTR_MERCURY_ISA_VERSION
	.align		4
        /*0010*/ 	.byte	0x03, 0x5f
        /*0012*/ 	.short	0x0101


	//----- nvinfo : EIATTR_VRC_CTA_INIT_COUNT
	.align		4
        /*0014*/ 	.byte	0x02, 0x4a
	.zero		1
	.zero		1


	//----- nvinfo : EIATTR_EXIT_INSTR_OFFSETS
	.align		4
        /*0018*/ 	.byte	0x04, 0x1c
        /*001a*/ 	.short	(.L_76 - .L_75)


	//   ....[0]....
.L_75:
        /*001c*/ 	.word	0x00000010


	//----- nvinfo : EIATTR_SW_WAR
	.align		4
.L_76:
        /*0020*/ 	.byte	0x04, 0x36
        /*0022*/ 	.short	(.L_78 - .L_77)
.L_77:
        /*0024*/ 	.word	0x00000008
.L_78:


//--------------------- .nv.info._Z13reduce_kernelPfS_i --------------------------
	.section	.nv.info._Z13reduce_kernelPfS_i,"",@"SHT_CUDA_INFO"
	.sectionflags	@""
	.align	4


	//----- nvinfo : EIATTR_CUDA_API_VERSION
	.align		4
        /*0000*/ 	.byte	0x04, 0x37
        /*0002*/ 	.short	(.L_80 - .L_79)
.L_79:
        /*0004*/ 	.word	0x00000082


	//----- nvinfo : EIATTR_KPARAM_INFO
	.align		4
.L_80:
        /*0008*/ 	.byte	0x04, 0x17
        /*000a*/ 	.short	(.L_82 - .L_81)
.L_81:
        /*000c*/ 	.word	0x00000000
        /*0010*/ 	.short	0x0002
        /*0012*/ 	.short	0x0010
        /*0014*/ 	.byte	0x00, 0xf0, 0x11, 0x00


	//----- nvinfo : EIATTR_KPARAM_INFO
	.align		4
.L_82:
        /*0018*/ 	.byte	0x04, 0x17
        /*001a*/ 	.short	(.L_84 - .L_83)
.L_83:
        /*001c*/ 	.word	0x00000000
        /*0020*/ 	.short	0x0001
        /*0022*/ 	.short	0x0008
        /*0024*/ 	.byte	0x00, 0xf5, 0x21, 0x00


	//----- nvinfo : EIATTR_KPARAM_INFO
	.align		4
.L_84:
        /*0028*/ 	.byte	0x04, 0x17
        /*002a*/ 	.short	(.L_86 - .L_85)
.L_85:
        /*002c*/ 	.word	0x00000000
        /*0030*/ 	.short	0x0000
        /*0032*/ 	.short	0x0000
        /*0034*/ 	.byte	0x00, 0xf5, 0x21, 0x00


	//----- nvinfo : EIATTR_SPARSE_MMA_MASK
	.align		4
.L_86:
        /*0038*/ 	.byte	0x03, 0x50
        /*003a*/ 	.short	0x0000


	//----- nvinfo : EIATTR_MAXREG_COUNT
	.align		4
        /*003c*/ 	.byte	0x03, 0x1b
        /*003e*/ 	.short	0x00ff


	//----- nvinfo : EIATTR_MERCURY_ISA_VERSION
	.align		4
        /*0040*/ 	.byte	0x03, 0x5f
        /*0042*/ 	.short	0x0101


	//----- nvinfo : EIATTR_VRC_CTA_INIT_COUNT
	.align		4
        /*0044*/ 	.byte	0x02, 0x4a
	.zero		1
	.zero		1


	//----- nvinfo : EIATTR_EXIT_INSTR_OFFSETS
	.align		4
        /*0048*/ 	.byte	0x04, 0x1c
        /*004a*/ 	.short	(.L_88 - .L_87)


	//   ....[0]....
.L_87:
        /*004c*/ 	.word	0x00000070


	//   ....[1]....
        /*0050*/ 	.word	0x00000a60


	//----- nvinfo : EIATTR_CRS_STACK_SIZE
	.align		4
.L_88:
        /*0054*/ 	.byte	0x04, 0x1e
        /*0056*/ 	.short	(.L_90 - .L_89)
.L_89:
        /*0058*/ 	.word	0x00000000


	//----- nvinfo : EIATTR_CBANK_PARAM_SIZE
	.align		4
.L_90:
        /*005c*/ 	.byte	0x03, 0x19
        /*005e*/ 	.short	0x0014


	//----- nvinfo : EIATTR_PARAM_CBANK
	.align		4
        /*0060*/ 	.byte	0x04, 0x0a
        /*0062*/ 	.short	(.L_92 - .L_91)
	.align		4
.L_91:
        /*0064*/ 	.word	index@(.nv.constant0._Z13reduce_kernelPfS_i)
        /*0068*/ 	.short	0x0380
        /*006a*/ 	.short	0x0014


	//----- nvinfo : EIATTR_SW_WAR
	.align		4
.L_92:
        /*006c*/ 	.byte	0x04, 0x36
        /*006e*/ 	.short	(.L_94 - .L_93)
.L_93:
        /*0070*/ 	.word	0x00000008
.L_94:


//--------------------- .nv.info._Z15init_pair_arrayPSt4pairIfiEPfi --------------------------
	.section	.nv.info._Z15init_pair_arrayPSt4pairIfiEPfi,"",@"SHT_CUDA_INFO"
	.sectionflags	@""
	.align	4


	//----- nvinfo : EIATTR_CUDA_API_VERSION
	.align		4
        /*0000*/ 	.byte	0x04, 0x37
        /*0002*/ 	.short	(.L_96 - .L_95)
.L_95:
        /*0004*/ 	.word	0x00000082


	//----- nvinfo : EIATTR_KPARAM_INFO
	.align		4
.L_96:
        /*0008*/ 	.byte	0x04, 0x17
        /*000a*/ 	.short	(.L_98 - .L_97)
.L_97:
        /*000c*/ 	.word	0x00000000
        /*0010*/ 	.short	0x0002
        /*0012*/ 	.short	0x0010
        /*0014*/ 	.byte	0x00, 0xf0, 0x11, 0x00


	//----- nvinfo : EIATTR_KPARAM_INFO
	.align		4
.L_98:
        /*0018*/ 	.byte	0x04, 0x17
        /*001a*/ 	.short	(.L_100 - .L_99)
.L_99:
        /*001c*/ 	.word	0x00000000
        /*0020*/ 	.short	0x0001
        /*0022*/ 	.short	0x0008
        /*0024*/ 	.byte	0x00, 0xf5, 0x21, 0x00


	//----- nvinfo : EIATTR_KPARAM_INFO
	.align		4
.L_100:
        /*0028*/ 	.byte	0x04, 0x17
        /*002a*/ 	.short	(.L_102 - .L_101)
.L_101:
        /*002c*/ 	.word	0x00000000
        /*0030*/ 	.short	0x0000
        /*0032*/ 	.short	0x0000
        /*0034*/ 	.byte	0x00, 0xf5, 0x21, 0x00


	//----- nvinfo : EIATTR_SPARSE_MMA_MASK
	.align		4
.L_102:
        /*0038*/ 	.byte	0x03, 0x50
        /*003a*/ 	.short	0x0000


	//----- nvinfo : EIATTR_MAXREG_COUNT
	.align		4
        /*003c*/ 	.byte	0x03, 0x1b
        /*003e*/ 	.short	0x00ff


	//----- nvinfo : EIATTR_MERCURY_ISA_VERSION
	.align		4
        /*0040*/ 	.byte	0x03, 0x5f
        /*0042*/ 	.short	0x0101


	//----- nvinfo : EIATTR_VRC_CTA_INIT_COUNT
	.align		4
        /*0044*/ 	.byte	0x02, 0x4a
	.zero		1
	.zero		1


	//----- nvinfo : EIATTR_EXIT_INSTR_OFFSETS
	.align		4
        /*0048*/ 	.byte	0x04, 0x1c
        /*004a*/ 	.short	(.L_104 - .L_103)


	//   ....[0]....
.L_103:
        /*004c*/ 	.word	0x00000070


	//   ....[1]....
        /*0050*/ 	.word	0x00000110


	//----- nvinfo : EIATTR_CBANK_PARAM_SIZE
	.align		4
.L_104:
        /*0054*/ 	.byte	0x03, 0x19
        /*0056*/ 	.short	0x0014


	//----- nvinfo : EIATTR_PARAM_CBANK
	.align		4
        /*0058*/ 	.byte	0x04, 0x0a
        /*005a*/ 	.short	(.L_106 - .L_105)
	.align		4
.L_105:
        /*005c*/ 	.word	index@(.nv.constant0._Z15init_pair_arrayPSt4pairIfiEPfi)
        /*0060*/ 	.short	0x0380
        /*0062*/ 	.short	0x0014


	//----- nvinfo : EIATTR_SW_WAR
	.align		4
.L_106:
        /*0064*/ 	.byte	0x04, 0x36
        /*0066*/ 	.short	(.L_108 - .L_107)
.L_107:
        /*0068*/ 	.word	0x00000008
.L_108:


//--------------------- .nv.info._Z10map_kernelPiPfS0_Pji --------------------------
	.section	.nv.info._Z10map_kernelPiPfS0_Pji,"",@"SHT_CUDA_INFO"
	.sectionflags	@""
	.align	4


	//----- nvinfo : EIATTR_CUDA_API_VERSION
	.align		4
        /*0000*/ 	.byte	0x04, 0x37
        /*0002*/ 	.short	(.L_110 - .L_109)
.L_109:
        /*0004*/ 	.word	0x00000082


	//----- nvinfo : EIATTR_KPARAM_INFO
	.align		4
.L_110:
        /*0008*/ 	.byte	0x04, 0x17
        /*000a*/ 	.short	(.L_112 - .L_111)
.L_111:
        /*000c*/ 	.word	0x00000000
        /*0010*/ 	.short	0x0004
        /*0012*/ 	.short	0x0020
        /*0014*/ 	.byte	0x00, 0xf0, 0x11, 0x00


	//----- nvinfo : EIATTR_KPARAM_INFO
	.align		4
.L_112:
        /*0018*/ 	.byte	0x04, 0x17
        /*001a*/ 	.short	(.L_114 - .L_113)
.L_113:
        /*001c*/ 	.word	0x00000000
        /*0020*/ 	.short	0x0003
        /*0022*/ 	.short	0x0018
        /*0024*/ 	.byte	0x00, 0xf5, 0x21, 0x00


	//----- nvinfo : EIATTR_KPARAM_INFO
	.align		4
.L_114:
        /*0028*/ 	.byte	0x04, 0x17
        /*002a*/ 	.short	(.L_116 - .L_115)
.L_115:
        /*002c*/ 	.word	0x00000000
        /*0030*/ 	.short	0x0002
        /*0032*/ 	.short	0x0010
        /*0034*/ 	.byte	0x00, 0xf5, 0x21, 0x00


	//----- nvinfo : EIATTR_KPARAM_INFO
	.align		4
.L_116:
        /*0038*/ 	.byte	0x04, 0x17
        /*003a*/ 	.short	(.L_118 - .L_117)
.L_117:
        /*003c*/ 	.word	0x00000000
        /*0040*/ 	.short	0x0001
        /*0042*/ 	.short	0x0008
        /*0044*/ 	.byte	0x00, 0xf5, 0x21, 0x00


	//----- nvinfo : EIATTR_KPARAM_INFO
	.align		4
.L_118:
        /*0048*/ 	.byte	0x04, 0x17
        /*004a*/ 	.short	(.L_120 - .L_119)
.L_119:
        /*004c*/ 	.word	0x00000000
        /*0050*/ 	.short	0x0000
        /*0052*/ 	.short	0x0000
        /*0054*/ 	.byte	0x00, 0xf5, 0x21, 0x00


	//----- nvinfo : EIATTR_SPARSE_MMA_MASK
	.align		4
.L_120:
        /*0058*/ 	.byte	0x03, 0x50
        /*005a*/ 	.short	0x0000


	//----- nvinfo : EIATTR_MAXREG_COUNT
	.align		4
        /*005c*/ 	.byte	0x03, 0x1b
        /*005e*/ 	.short	0x00ff


	//----- nvinfo : EIATTR_MERCURY_ISA_VERSION
	.align		4
        /*0060*/ 	.byte	0x03, 0x5f
        /*0062*/ 	.short	0x0101


	//----- nvinfo : EIATTR_VRC_CTA_INIT_COUNT
	.align		4
        /*0064*/ 	.byte	0x02, 0x4a
	.zero		1
	.zero		1


	//----- nvinfo : EIATTR_EXIT_INSTR_OFFSETS
	.align		4
        /*0068*/ 	.byte	0x04, 0x1c
        /*006a*/ 	.short	(.L_122 - .L_121)


	//   ....[0]....
.L_121:
        /*006c*/ 	.word	0x00000070


	//   ....[1]....
        /*0070*/ 	.word	0x000001f0


	//   ....[2]....
        /*0074*/ 	.word	0x00000690


	//   ....[3]....
        /*0078*/ 	.word	0x000008c0


	//   ....[4]....
        /*007c*/ 	.word	0x00000a30


	//   ....[5]....
        /*0080*/ 	.word	0x00000af0


	//----- nvinfo : EIATTR_CRS_STACK_SIZE
	.align		4
.L_122:
        /*0084*/ 	.byte	0x04, 0x1e
        /*0086*/ 	.short	(.L_124 - .L_123)
.L_123:
        /*0088*/ 	.word	0x00000000


	//----- nvinfo : EIATTR_CBANK_PARAM_SIZE
	.align		4
.L_124:
        /*008c*/ 	.byte	0x03, 0x19
        /*008e*/ 	.short	0x0024


	//----- nvinfo : EIATTR_PARAM_CBANK
	.align		4
        /*0090*/ 	.byte	0x04, 0x0a
        /*0092*/ 	.short	(.L_126 - .L_125)
	.align		4
.L_125:
        /*0094*/ 	.word	index@(.nv.constant0._Z10map_kernelPiPfS0_Pji)
        /*0098*/ 	.short	0x0380
        /*009a*/ 	.short	0x0024


	//----- nvinfo : EIATTR_SW_WAR
	.align		4
.L_126:
        /*009c*/ 	.byte	0x04, 0x36
        /*009e*/ 	.short	(.L_128 - .L_127)
.L_127:
        /*00a0*/ 	.word	0x00000008
.L_128:


//--------------------- .nv.callgraph             --------------------------
	.section	.nv.callgraph,"",@"SHT_CUDA_CALLGRAPH"
	.align	4
	.sectionentsize	8
	.align		4
        /*0000*/ 	.word	0x00000000
	.align		4
        /*0004*/ 	.word	0xffffffff
	.align		4
        /*0008*/ 	.word	0x00000000
	.align		4
        /*000c*/ 	.word	0xfffffffe
	.align		4
        /*0010*/ 	.word	0x00000000
	.align		4
        /*0014*/ 	.word	0xfffffffd
	.align		4
        /*0018*/ 	.word	0x00000000
	.align		4
        /*001c*/ 	.word	0xfffffffc


//--------------------- .nv.constant4             --------------------------
	.section	.nv.constant4,"a",@progbits
	.align	8
	.align		8
.nv.constant4:
        /*0000*/ 	.dword	_ZN34_INTERNAL_79a3b8bc_4_k_cu_f65706334cuda3std3__45__cpo5beginE
	.align		8
        /*0008*/ 	.dword	_ZN34_INTERNAL_79a3b8bc_4_k_cu_f65706334cuda3std3__45__cpo3endE
	.align		8
        /*0010*/ 	.dword	_ZN34_INTERNAL_79a3b8bc_4_k_cu_f65706334cuda3std3__45__cpo6cbeginE
	.align		8
        /*0018*/ 	.dword	_ZN34_INTERNAL_79a3b8bc_4_k_cu_f65706334cuda3std3__45__cpo4cendE
	.align		8
        /*0020*/ 	.dword	_ZN34_INTERNAL_79a3b8bc_4_k_cu_f65706334cuda3std3__45__cpo6rbeginE
	.align		8
        /*0028*/ 	.dword	_ZN34_INTERNAL_79a3b8bc_4_k_cu_f65706334cuda3std3__45__cpo4rendE
	.align		8
        /*0030*/ 	.dword	_ZN34_INTERNAL_79a3b8bc_4_k_cu_f65706334cuda3std3__45__cpo7crbeginE
	.align		8
        /*0038*/ 	.dword	_ZN34_INTERNAL_79a3b8bc_4_k_cu_f65706334cuda3std3__45__cpo5crendE
	.align		8
        /*0040*/ 	.dword	_ZN34_INTERNAL_79a3b8bc_4_k_cu_f65706334cuda3std3__436_GLOBAL__N__79a3b8bc_4_k_cu_f65706336ignoreE
	.align		8
        /*0048*/ 	.dword	_ZN34_INTERNAL_79a3b8bc_4_k_cu_f65706334cuda3std3__419piecewise_constructE
	.align		8
        /*0050*/ 	.dword	_ZN34_INTERNAL_79a3b8bc_4_k_cu_f65706334cuda3std3__48in_placeE
	.align		8
        /*0058*/ 	.dword	_ZN34_INTERNAL_79a3b8bc_4_k_cu_f65706334cuda3std3__420unreachable_sentinelE
	.align		8
        /*0060*/ 	.dword	_ZN34_INTERNAL_79a3b8bc_4_k_cu_f65706334cuda3std3__47nulloptE
	.align		8
        /*0068*/ 	.dword	_ZN34_INTERNAL_79a3b8bc_4_k_cu_f65706334cuda3std3__48unexpectE
	.align		8
        /*0070*/ 	.dword	_ZN34_INTERNAL_79a3b8bc_4_k_cu_f65706334cuda3std6ranges3__45__cpo4swapE
	.align		8
        /*0078*/ 	.dword	_ZN34_INTERNAL_79a3b8bc_4_k_cu_f65706334cuda3std6ranges3__45__cpo9iter_moveE
	.align		8
        /*0080*/ 	.dword	_ZN34_INTERNAL_79a3b8bc_4_k_cu_f65706334cuda3std6ranges3__45__cpo5beginE
	.align		8
        /*0088*/ 	.dword	_ZN34_INTERNAL_79a3b8bc_4_k_cu_f65706334cuda3std6ranges3__45__cpo3endE
	.align		8
        /*0090*/ 	.dword	_ZN34_INTERNAL_79a3b8bc_4_k_cu_f65706334cuda3std6ranges3__45__cpo6cbeginE
	.align		8
        /*0098*/ 	.dword	_ZN34_INTERNAL_79a3b8bc_4_k_cu_f65706334cuda3std6ranges3__45__cpo4cendE
	.align		8
        /*00a0*/ 	.dword	_ZN34_INTERNAL_79a3b8bc_4_k_cu_f65706334cuda3std6ranges3__45__cpo7advanceE
	.align		8
        /*00a8*/ 	.dword	_ZN34_INTERNAL_79a3b8bc_4_k_cu_f65706334cuda3std6ranges3__45__cpo9iter_swapE
	.align		8
        /*00b0*/ 	.dword	_ZN34_INTERNAL_79a3b8bc_4_k_cu_f65706334cuda3std6ranges3__45__cpo4nextE
	.align		8
        /*00b8*/ 	.dword	_ZN34_INTERNAL_79a3b8bc_4_k_cu_f65706334cuda3std6ranges3__45__cpo4prevE
	.align		8
        /*00c0*/ 	.dword	_ZN34_INTERNAL_79a3b8bc_4_k_cu_f65706334cuda3std6ranges3__45__cpo4dataE
	.align		8
        /*00c8*/ 	.dword	_ZN34_INTERNAL_79a3b8bc_4_k_cu_f65706334cuda3std6ranges3__45__cpo5cdataE
	.align		8
        /*00d0*/ 	.dword	_ZN34_INTERNAL_79a3b8bc_4_k_cu_f65706334cuda3std6ranges3__45__cpo4sizeE
	.align		8
        /*00d8*/ 	.dword	_ZN34_INTERNAL_79a3b8bc_4_k_cu_f65706334cuda3std6ranges3__45__cpo5ssizeE
	.align		8
        /*00e0*/ 	.dword	_ZN34_INTERNAL_79a3b8bc_4_k_cu_f65706334cuda3std6ranges3__45__cpo8distanceE
	.align		8
        /*00e8*/ 	.dword	_ZN34_INTERNAL_79a3b8bc_4_k_cu_f65706336thrust24THRUST_300001_SM_1000_NS8cuda_cub3parE
	.align		8
        /*00f0*/ 	.dword	_ZN34_INTERNAL_79a3b8bc_4_k_cu_f65706336thrust24THRUST_300001_SM_1000_NS8cuda_cub10par_nosyncE
	.align		8
        /*00f8*/ 	.dword	_ZN34_INTERNAL_79a3b8bc_4_k_cu_f65706336thrust24THRUST_300001_SM_1000_NS6system6detail10sequential3seqE
	.align		8
        /*0100*/ 	.dword	_ZN34_INTERNAL_79a3b8bc_4_k_cu_f65706336thrust24THRUST_300001_SM_1000_NS6system3cpp3parE
	.align		8
        /*0108*/ 	.dword	_ZN34_INTERNAL_79a3b8bc_4_k_cu_f65706336thrust24THRUST_300001_SM_1000_NS12placeholders2_1E
	.align		8
        /*0110*/ 	.dword	_ZN34_INTERNAL_79a3b8bc_4_k_cu_f65706336thrust24THRUST_300001_SM_1000_NS12placeholders2_2E
	.align		8
        /*0118*/ 	.dword	_ZN34_INTERNAL_79a3b8bc_4_k_cu_f65706336thrust24THRUST_300001_SM_1000_NS12placeholders2_3E
	.align		8
        /*0120*/ 	.dword	_ZN34_INTERNAL_79a3b8bc_4_k_cu_f65706336thrust24THRUST_300001_SM_1000_NS12placeholders2_4E
	.align		8
        /*0128*/ 	.dword	_ZN34_INTERNAL_79a3b8bc_4_k_cu_f65706336thrust24THRUST_300001_SM_1000_NS12placeholders2_5E
	.align		8
        /*0130*/ 	.dword	_ZN34_INTERNAL_79a3b8bc_4_k_cu_f65706336thrust24THRUST_300001_SM_1000_NS12placeholders2_6E
	.align		8
        /*0138*/ 	.dword	_ZN34_INTERNAL_79a3b8bc_4_k_cu_f65706336thrust24THRUST_300001_SM_1000_NS12placeholders2_7E
	.align		8
        /*0140*/ 	.dword	_ZN34_INTERNAL_79a3b8bc_4_k_cu_f65706336thrust24THRUST_300001_SM_1000_NS12placeholders2_8E
	.align		8
        /*0148*/ 	.dword	_ZN34_INTERNAL_79a3b8bc_4_k_cu_f65706336thrust24THRUST_300001_SM_1000_NS12placeholders2_9E
	.align		8
        /*0150*/ 	.dword	_ZN34_INTERNAL_79a3b8bc_4_k_cu_f65706336thrust24THRUST_300001_SM_1000_NS12placeholders3_10E
	.align		8
        /*0158*/ 	.dword	_ZN34_INTERNAL_79a3b8bc_4_k_cu_f65706336thrust24THRUST_300001_SM_1000_NS3seqE
	.align		8
        /*0160*/ 	.dword	_ZN34_INTERNAL_79a3b8bc_4_k_cu_f65706336thrust24THRUST_300001_SM_1000_NS6deviceE


//--------------------- .text._ZN3cub18CUB_300001_SM_10006detail11EmptyKernelIvEEvv --------------------------
	.section	.text._ZN3cub18CUB_300001_SM_10006detail11EmptyKernelIvEEvv,"ax",@progbits
	.align	128
        .global         _ZN3cub18CUB_300001_SM_10006detail11EmptyKernelIvEEvv
        .type           _ZN3cub18CUB_300001_SM_10006detail11EmptyKernelIvEEvv,@function
        .size           _ZN3cub18CUB_300001_SM_10006detail11EmptyKernelIvEEvv,(.L_x_34 - _ZN3cub18CUB_300001_SM_10006detail11EmptyKernelIvEEvv)
        .other          _ZN3cub18CUB_300001_SM_10006detail11EmptyKernelIvEEvv,@"STO_CUDA_ENTRY STV_DEFAULT"
_ZN3cub18CUB_300001_SM_10006detail11EmptyKernelIvEEvv:
.text._ZN3cub18CUB_300001_SM_10006detail11EmptyKernelIvEEvv:
[----:B------:R-:W-:Y:S01]  /*0000*/  LDC R1, c[0x0][0x37c] ;  /* 0x0000df00ff017b82 */ /* 0x000fe20000000800 */
[----:B------:R-:W-:Y:S05]  /*0010*/  EXIT ;  /* 0x000000000000794d */ /* 0x000fea0003800000 */
.L_x_0:
[----:B------:R-:W-:-:S00]  /*0020*/  BRA `(.L_x_0) ;  /* 0xfffffffc00fc7947 */ /* 0x000fc0000383ffff */
[----:B------:R-:W-:-:S00]  /*0030*/  NOP ;  /* 0x0000000000007918 */ /* 0x000fc00000000000 */
        /* <DEDUP_REMOVED lines=12> */
.L_x_34:


//--------------------- .text._Z13reduce_kernelPfS_i --------------------------
	.section	.text._Z13reduce_kernelPfS_i,"ax",@progbits
	.align	128
        .global         _Z13reduce_kernelPfS_i
        .type           _Z13reduce_kernelPfS_i,@function
        .size           _Z13reduce_kernelPfS_i,(.L_x_32 - _Z13reduce_kernelPfS_i)
        .other          _Z13reduce_kernelPfS_i,@"STO_CUDA_ENTRY STV_DEFAULT"
_Z13reduce_kernelPfS_i:
.text._Z13reduce_kernelPfS_i:
[----:B------:R-:W-:Y:S01]  /*0000*/  LDC R1, c[0x0][0x37c] ;  /* 0x0000df00ff017b82 */ /* 0x000fe20000000800 */
[----:B------:R-:W0:Y:S07]  /*0010*/  S2R R2, SR_TID.X ;  /* 0x0000000000027919 */ /* 0x000e2e0000002100 */
[----:B------:R-:W0:Y:S08]  /*0020*/  S2UR UR4, SR_CTAID.X ;  /* 0x00000000000479c3 */ /* 0x000e300000002500 */
[----:B------:R-:W0:Y:S08]  /*0030*/  LDC R3, c[0x0][0x360] ;  /* 0x0000d800ff037b82 */ /* 0x000e300000000800 */
[----:B------:R-:W1:Y:S01]  /*0040*/  LDC R0, c[0x0][0x390] ;  /* 0x0000e400ff007b82 */ /* 0x000e620000000800 */
[----:B0-----:R-:W-:-:S05]  /*0050*/  IMAD R3, R3, UR4, R2 ;  /* 0x0000000403037c24 */ /* 0x001fca000f8e0202 */
[----:B-1----:R-:W-:-:S13]  /*0060*/  ISETP.GE.AND P0, PT, R3, R0, PT ;  /* 0x000000000300720c */ /* 0x002fda0003f06270 */
[----:B------:R-:W-:Y:S05]  /*0070*/  @P0 EXIT ;  /* 0x000000000000094d */ /* 0x000fea0003800000 */
[----:B------:R-:W-:Y:S01]  /*0080*/  ISETP.GE.AND P0, PT, R0, 0x1, PT ;  /* 0x000000010000780c */ /* 0x000fe20003f06270 */
[----:B------:R-:W0:Y:S01]  /*0090*/  LDCU.64 UR4, c[0x0][0x358] ;  /* 0x00006b00ff0477ac */ /* 0x000e220008000a00 */
[----:B------:R-:W-:-:S11]  /*00a0*/  CS2R R8, SRZ ;  /* 0x0000000000087805 */ /* 0x000fd6000001ff00 */
[----:B------:R-:W-:Y:S05]  /*00b0*/  @!P0 BRA `(.L_x_1) ;  /* 0x0000000800048947 */ /* 0x000fea0003800000 */
[C---:B------:R-:W-:Y:S01]  /*00c0*/  IADD3 R4, PT, PT, R0.reuse, -0x1, RZ ;  /* 0xffffffff00047810 */ /* 0x040fe20007ffe0ff */
[----:B------:R-:W-:Y:S01]  /*00d0*/  IMAD.MOV.U32 R6, RZ, RZ, RZ ;  /* 0x000000ffff067224 */ /* 0x000fe200078e00ff */
[----:B------:R-:W-:Y:S02]  /*00e0*/  LOP3.LUT R2, R0, 0xf, RZ, 0xc0, !PT ;  /* 0x0000000f00027812 */ /* 0x000fe400078ec0ff */
[----:B------:R-:W-:Y:S01]  /*00f0*/  ISETP.GE.U32.AND P1, PT, R4, 0xf, PT ;  /* 0x0000000f0400780c */ /* 0x000fe20003f26070 */
[----:B------:R-:W-:Y:S01]  /*0100*/  HFMA2 R4, -RZ, RZ, 0, 0 ;  /* 0x00000000ff047431 */ /* 0x000fe200000001ff */
[----:B------:R-:W-:-:S11]  /*0110*/  ISETP.NE.AND P0, PT, R2, RZ, PT ;  /* 0x000000ff0200720c */ /* 0x000fd60003f05270 */
[----:B------:R-:W-:Y:S05]  /*0120*/  @!P1 BRA `(.L_x_2) ;  /* 0x0000000000e49947 */ /* 0x000fea0003800000 */
[----:B------:R-:W-:Y:S02]  /*0130*/  LOP3.LUT R4, R0, 0x7ffffff0, RZ, 0xc0, !PT ;  /* 0x7ffffff000047812 */ /* 0x000fe400078ec0ff */
[----:B------:R-:W-:Y:S02]  /*0140*/  MOV R6, RZ ;  /* 0x000000ff00067202 */ /* 0x000fe40000000f00 */
[----:B------:R-:W-:Y:S01]  /*0150*/  MOV R7, R3 ;  /* 0x0000000300077202 */ /* 0x000fe20000000f00 */
[----:B------:R-:W-:-:S07]  /*0160*/  IMAD.MOV R8, RZ, RZ, -R4 ;  /* 0x000000ffff087224 */ /* 0x000fce00078e0a04 */
.L_x_3:
[----:B------:R-:W1:Y:S02]  /*0170*/  LDC.64 R12, c[0x0][0x388] ;  /* 0x0000e200ff0c7b82 */ /* 0x000e640000000a00 */
[----:B-1----:R-:W-:-:S05]  /*0180*/  IMAD.WIDE R12, R7, 0x4, R12 ;  /* 0x00000004070c7825 */ /* 0x002fca00078e020c */
[----:B0-----:R0:W2:Y:S01]  /*0190*/  LDG.E R5, desc[UR4][R12.64] ;  /* 0x000000040c057981 */ /* 0x0010a2000c1e1900 */
[----:B------:R-:W-:-:S04]  /*01a0*/  IMAD.WIDE.U32 R28, R0, 0x4, R12 ;  /* 0x00000004001c7825 */ /* 0x000fc800078e000c */
[C---:B------:R-:W-:Y:S02]  /*01b0*/  IMAD.WIDE.U32 R14, R0.reuse, 0x4, R28 ;  /* 0x00000004000e7825 */ /* 0x040fe400078e001c */
[----:B------:R-:W3:Y:S02]  /*01c0*/  LDG.E R28, desc[UR4][R28.64] ;  /* 0x000000041c1c7981 */ /* 0x000ee4000c1e1900 */
[C---:B------:R-:W-:Y:S02]  /*01d0*/  IMAD.WIDE.U32 R22, R0.reuse, 0x4, R14 ;  /* 0x0000000400167825 */ /* 0x040fe400078e000e */
[----:B------:R1:W4:Y:S04]  /*01e0*/  LDG.E R27, desc[UR4][R14.64] ;  /* 0x000000040e1b7981 */ /* 0x000328000c1e1900 */
[----:B------:R-:W5:Y:S01]  /*01f0*/  LDG.E R26, desc[UR4][R22.64] ;  /* 0x00000004161a7981 */ /* 0x000f62000c1e1900 */
[----:B------:R-:W-:-:S05]  /*0200*/  IMAD.WIDE.U32 R24, R0, 0x4, R22 ;  /* 0x0000000400187825 */ /* 0x000fca00078e0016 */
[----:B------:R-:W5:Y:S01]  /*0210*/  LDG.E R11, desc[UR4][R24.64] ;  /* 0x00000004180b7981 */ /* 0x000f62000c1e1900 */
[----:B------:R-:W-:-:S05]  /*0220*/  IMAD.WIDE.U32 R20, R0, 0x4, R24 ;  /* 0x0000000400147825 */ /* 0x000fca00078e0018 */
[----:B------:R-:W5:Y:S01]  /*0230*/  LDG.E R10, desc[UR4][R20.64] ;  /* 0x00000004140a7981 */ /* 0x000f62000c1e1900 */
[----:B0-----:R-:W-:-:S05]  /*0240*/  IMAD.WIDE.U32 R12, R0, 0x4, R20 ;  /* 0x00000004000c7825 */ /* 0x001fca00078e0014 */
[----:B------:R0:W5:Y:S01]  /*0250*/  LDG.E R9, desc[UR4][R12.64] ;  /* 0x000000040c097981 */ /* 0x000162000c1e1900 */
[----:B------:R-:W-:-:S04]  /*0260*/  IMAD.WIDE.U32 R18, R0, 0x4, R12 ;  /* 0x0000000400127825 */ /* 0x000fc800078e000c */
[C---:B------:R-:W-:Y:S02]  /*0270*/  IMAD.WIDE.U32 R16, R0.reuse, 0x4, R18 ;  /* 0x0000000400107825 */ /* 0x040fe400078e0012 */
[----:B------:R-:W5:Y:S02]  /*0280*/  LDG.E R18, desc[UR4][R18.64] ;  /* 0x0000000412127981 */ /* 0x000f64000c1e1900 */
[C---:B-1----:R-:W-:Y:S02]  /*0290*/  IMAD.WIDE.U32 R14, R0.reuse, 0x4, R16 ;  /* 0x00000004000e7825 */ /* 0x042fe400078e0010 */
[----:B------:R-:W5:Y:S02]  /*02a0*/  LDG.E R16, desc[UR4][R16.64] ;  /* 0x0000000410107981 */ /* 0x000f64000c1e1900 */
[C---:B0-----:R-:W-:Y:S02]  /*02b0*/  IMAD.WIDE.U32 R12, R0.reuse, 0x4, R14 ;  /* 0x00000004000c7825 */ /* 0x041fe400078e000e */
[----:B------:R-:W5:Y:S02]  /*02c0*/  LDG.E R29, desc[UR4][R14.64] ;  /* 0x000000040e1d7981 */ /* 0x000f64000c1e1900 */
[----:B------:R-:W-:-:S02]  /*02d0*/  IMAD.WIDE.U32 R20, R0, 0x4, R12 ;  /* 0x0000000400147825 */ /* 0x000fc400078e000c */
[----:B------:R0:W5:Y:S02]  /*02e0*/  LDG.E R17, desc[UR4][R12.64] ;  /* 0x000000040c117981 */ /* 0x000164000c1e1900 */
[C---:B------:R-:W-:Y:S02]  /*02f0*/  IMAD.WIDE.U32 R22, R0.reuse, 0x4, R20 ;  /* 0x0000000400167825 */ /* 0x040fe400078e0014 */
[----:B------:R-:W5:Y:S02]  /*0300*/  LDG.E R20, desc[UR4][R20.64] ;  /* 0x0000000414147981 */ /* 0x000f64000c1e1900 */
[C---:B------:R-:W-:Y:S02]  /*0310*/  IMAD.WIDE.U32 R24, R0.reuse, 0x4, R22 ;  /* 0x0000000400187825 */ /* 0x040fe400078e0016 */
[----:B------:R-:W5:Y:S02]  /*0320*/  LDG.E R22, desc[UR4][R22.64] ;  /* 0x0000000416167981 */ /* 0x000f64000c1e1900 */
[----:B0-----:R-:W-:-:S02]  /*0330*/  IMAD.WIDE.U32 R12, R0, 0x4, R24 ;  /* 0x00000004000c7825 */ /* 0x001fc400078e0018 */
[----:B------:R-:W5:Y:S02]  /*0340*/  LDG.E R24, desc[UR4][R24.64] ;  /* 0x0000000418187981 */ /* 0x000f64000c1e1900 */
[----:B------:R-:W-:Y:S02]  /*0350*/  IMAD.WIDE.U32 R14, R0, 0x4, R12 ;  /* 0x00000004000e7825 */ /* 0x000fe400078e000c */
[----:B------:R-:W5:Y:S04]  /*0360*/  LDG.E R19, desc[UR4][R12.64] ;  /* 0x000000040c137981 */ /* 0x000f68000c1e1900 */
[----:B------:R-:W5:Y:S01]  /*0370*/  LDG.E R14, desc[UR4][R14.64] ;  /* 0x000000040e0e7981 */ /* 0x000f62000c1e1900 */
[----:B------:R-:W-:-:S04]  /*0380*/  IADD3 R8, PT, PT, R8, 0x10, RZ ;  /* 0x0000001008087810 */ /* 0x000fc80007ffe0ff */
[----:B------:R-:W-:Y:S02]  /*0390*/  ISETP.NE.AND P1, PT, R8, RZ, PT ;  /* 0x000000ff0800720c */ /* 0x000fe40003f25270 */
[----:B------:R-:W-:Y:S01]  /*03a0*/  LEA R7, R0, R7, 0x4 ;  /* 0x0000000700077211 */ /* 0x000fe200078e20ff */
[----:B--2---:R-:W-:-:S04]  /*03b0*/  FADD R5, R5, R6 ;  /* 0x0000000605057221 */ /* 0x004fc80000000000 */
[----:B---3--:R-:W-:-:S04]  /*03c0*/  FADD R28, R5, R28 ;  /* 0x0000001c051c7221 */ /* 0x008fc80000000000 */
[----:B----4-:R-:W-:-:S04]  /*03d0*/  FADD R27, R28, R27 ;  /* 0x0000001b1c1b7221 */ /* 0x010fc80000000000 */
[----:B-----5:R-:W-:-:S04]  /*03e0*/  FADD R26, R27, R26 ;  /* 0x0000001a1b1a7221 */ /* 0x020fc80000000000 */
[----:B------:R-:W-:-:S04]  /*03f0*/  FADD R11, R26, R11 ;  /* 0x0000000b1a0b7221 */ /* 0x000fc80000000000 */
        /* <DEDUP_REMOVED lines=10> */
[----:B------:R-:W-:Y:S01]  /*04a0*/  FADD R6, R19, R14 ;  /* 0x0000000e13067221 */ /* 0x000fe20000000000 */
[----:B------:R-:W-:Y:S06]  /*04b0*/  @P1 BRA `(.L_x_3) ;  /* 0xfffffffc002c1947 */ /* 0x000fec000383ffff */
.L_x_2:
[----:B------:R-:W-:Y:S05]  /*04c0*/  @!P0 BRA `(.L_x_4) ;  /* 0x0000000000f88947 */ /* 0x000fea0003800000 */
[----:B------:R-:W-:Y:S02]  /*04d0*/  ISETP.GE.U32.AND P0, PT, R2, 0x8, PT ;  /* 0x000000080200780c */ /* 0x000fe40003f06070 */
[----:B------:R-:W-:-:S04]  /*04e0*/  LOP3.LUT R7, R0, 0x7, RZ, 0xc0, !PT ;  /* 0x0000000700077812 */ /* 0x000fc800078ec0ff */
[----:B------:R-:W-:-:S07]  /*04f0*/  ISETP.NE.AND P1, PT, R7, RZ, PT ;  /* 0x000000ff0700720c */ /* 0x000fce0003f25270 */
[----:B------:R-:W-:Y:S06]  /*0500*/  @!P0 BRA `(.L_x_5) ;  /* 0x00000000006c8947 */ /* 0x000fec0003800000 */
[----:B------:R-:W1:Y:S01]  /*0510*/  LDC.64 R8, c[0x0][0x388] ;  /* 0x0000e200ff087b82 */ /* 0x000e620000000a00 */
[----:B------:R-:W-:-:S04]  /*0520*/  IMAD R5, R4, R0, R3 ;  /* 0x0000000004057224 */ /* 0x000fc800078e0203 */
[----:B-1----:R-:W-:-:S04]  /*0530*/  IMAD.WIDE R8, R5, 0x4, R8 ;  /* 0x0000000405087825 */ /* 0x002fc800078e0208 */
[C---:B------:R-:W-:Y:S02]  /*0540*/  IMAD.WIDE.U32 R10, R0.reuse, 0x4, R8 ;  /* 0x00000004000a7825 */ /* 0x040fe400078e0008 */
[----:B0-----:R-:W2:Y:S02]  /*0550*/  LDG.E R9, desc[UR4][R8.64] ;  /* 0x0000000408097981 */ /* 0x001ea4000c1e1900 */
[C---:B------:R-:W-:Y:S02]  /*0560*/  IMAD.WIDE.U32 R12, R0.reuse, 0x4, R10 ;  /* 0x00000004000c7825 */ /* 0x040fe400078e000a */
[----:B------:R-:W3:Y:S02]  /*0570*/  LDG.E R10, desc[UR4][R10.64] ;  /* 0x000000040a0a7981 */ /* 0x000ee4000c1e1900 */
[C---:B------:R-:W-:Y:S02]  /*0580*/  IMAD.WIDE.U32 R14, R0.reuse, 0x4, R12 ;  /* 0x00000004000e7825 */ /* 0x040fe400078e000c */
[----:B------:R-:W4:Y:S02]  /*0590*/  LDG.E R12, desc[UR4][R12.64] ;  /* 0x000000040c0c7981 */ /* 0x000f24000c1e1900 */
[----:B------:R-:W-:-:S02]  /*05a0*/  IMAD.WIDE.U32 R16, R0, 0x4, R14 ;  /* 0x0000000400107825 */ /* 0x000fc400078e000e */
[----:B------:R-:W5:Y:S02]  /*05b0*/  LDG.E R14, desc[UR4][R14.64] ;  /* 0x000000040e0e7981 */ /* 0x000f64000c1e1900 */
[C---:B------:R-:W-:Y:S02]  /*05c0*/  IMAD.WIDE.U32 R18, R0.reuse, 0x4, R16 ;  /* 0x0000000400127825 */ /* 0x040fe400078e0010 */
[----:B------:R-:W5:Y:S02]  /*05d0*/  LDG.E R16, desc[UR4][R16.64] ;  /* 0x0000000410107981 */ /* 0x000f64000c1e1900 */
[C---:B------:R-:W-:Y:S02]  /*05e0*/  IMAD.WIDE.U32 R20, R0.reuse, 0x4, R18 ;  /* 0x0000000400147825 */ /* 0x040fe400078e0012 */
[----:B------:R-:W5:Y:S02]  /*05f0*/  LDG.E R18, desc[UR4][R18.64] ;  /* 0x0000000412127981 */ /* 0x000f64000c1e1900 */
[----:B------:R-:W-:-:S02]  /*0600*/  IMAD.WIDE.U32 R22, R0, 0x4, R20 ;  /* 0x0000000400167825 */ /* 0x000fc400078e0014 */
[----:B------:R-:W5:Y:S04]  /*0610*/  LDG.E R20, desc[UR4][R20.64] ;  /* 0x0000000414147981 */ /* 0x000f68000c1e1900 */
[----:B------:R-:W5:Y:S01]  /*0620*/  LDG.E R22, desc[UR4][R22.64] ;  /* 0x0000000416167981 */ /* 0x000f62000c1e1900 */
[----:B------:R-:W-:Y:S02]  /*0630*/  VIADD R4, R4, 0x8 ;  /* 0x0000000804047836 */ /* 0x000fe40000000000 */
[----:B--2---:R-:W-:-:S04]  /*0640*/  FADD R9, R6, R9 ;  /* 0x0000000906097221 */ /* 0x004fc80000000000 */
[----:B---3--:R-:W-:-:S04]  /*0650*/  FADD R9, R9, R10 ;  /* 0x0000000a09097221 */ /* 0x008fc80000000000 */
[----:B----4-:R-:W-:-:S04]  /*0660*/  FADD R9, R9, R12 ;  /* 0x0000000c09097221 */ /* 0x010fc80000000000 */
[----:B-----5:R-:W-:-:S04]  /*0670*/  FADD R9, R9, R14 ;  /* 0x0000000e09097221 */ /* 0x020fc80000000000 */
[----:B------:R-:W-:-:S04]  /*0680*/  FADD R9, R9, R16 ;  /* 0x0000001009097221 */ /* 0x000fc80000000000 */
[----:B------:R-:W-:-:S04]  /*0690*/  FADD R9, R9, R18 ;  /* 0x0000001209097221 */ /* 0x000fc80000000000 */
[----:B------:R-:W-:-:S04]  /*06a0*/  FADD R9, R9, R20 ;  /* 0x0000001409097221 */ /* 0x000fc80000000000 */
[----:B------:R-:W-:-:S07]  /*06b0*/  FADD R6, R9, R22 ;  /* 0x0000001609067221 */ /* 0x000fce0000000000 */
.L_x_5:
        /* <DEDUP_REMOVED lines=12> */
[----:B------:R-:W-:Y:S02]  /*0780*/  IMAD.WIDE.U32 R14, R0, 0x4, R12 ;  /* 0x00000004000e7825 */ /* 0x000fe400078e000c */
[----:B------:R-:W4:Y:S04]  /*0790*/  LDG.E R13, desc[UR4][R12.64] ;  /* 0x000000040c0d7981 */ /* 0x000f28000c1e1900 */
[----:B------:R-:W5:Y:S01]  /*07a0*/  LDG.E R15, desc[UR4][R14.64] ;  /* 0x000000040e0f7981 */ /* 0x000f62000c1e1900 */
[----:B------:R-:W-:Y:S01]  /*07b0*/  IADD3 R4, PT, PT, R4, 0x4, RZ ;  /* 0x0000000404047810 */ /* 0x000fe20007ffe0ff */
[----:B--2---:R-:W-:-:S04]  /*07c0*/  FADD R6, R6, R9 ;  /* 0x0000000906067221 */ /* 0x004fc80000000000 */
[----:B---3--:R-:W-:-:S04]  /*07d0*/  FADD R6, R6, R11 ;  /* 0x0000000b06067221 */ /* 0x008fc80000000000 */
[----:B----4-:R-:W-:-:S04]  /*07e0*/  FADD R6, R6, R13 ;  /* 0x0000000d06067221 */ /* 0x010fc80000000000 */
[----:B-----5:R-:W-:-:S07]  /*07f0*/  FADD R6, R6, R15 ;  /* 0x0000000f06067221 */ /* 0x020fce0000000000 */
.L_x_6:
[----:B------:R-:W-:Y:S05]  /*0800*/  @!P1 BRA `(.L_x_4) ;  /* 0x0000000000289947 */ /* 0x000fea0003800000 */
[----:B------:R-:W1:Y:S01]  /*0810*/  LDC.64 R8, c[0x0][0x388] ;  /* 0x0000e200ff087b82 */ /* 0x000e620000000a00 */
[----:B------:R-:W-:Y:S01]  /*0820*/  IMAD R7, R4, R0, R3 ;  /* 0x0000000004077224 */ /* 0x000fe200078e0203 */
[----:B------:R-:W-:-:S07]  /*0830*/  IADD3 R2, PT, PT, -R2, RZ, RZ ;  /* 0x000000ff02027210 */ /* 0x000fce0007ffe1ff */
.L_x_7:
[----:B-1----:R-:W-:-:S06]  /*0840*/  IMAD.WIDE R4, R7, 0x4, R8 ;  /* 0x0000000407047825 */ /* 0x002fcc00078e0208 */
[----:B0-----:R-:W2:Y:S01]  /*0850*/  LDG.E R5, desc[UR4][R4.64] ;  /* 0x0000000404057981 */ /* 0x001ea2000c1e1900 */
[----:B------:R-:W-:Y:S01]  /*0860*/  VIADD R2, R2, 0x1 ;  /* 0x0000000102027836 */ /* 0x000fe20000000000 */
[----:B------:R-:W-:-:S04]  /*0870*/  IADD3 R7, PT, PT, R7, R0, RZ ;  /* 0x0000000007077210 */ /* 0x000fc80007ffe0ff */
[----:B------:R-:W-:Y:S01]  /*0880*/  ISETP.NE.AND P0, PT, R2, RZ, PT ;  /* 0x000000ff0200720c */ /* 0x000fe20003f05270 */
[----:B--2---:R-:W-:-:S12]  /*0890*/  FADD R6, R5, R6 ;  /* 0x0000000605067221 */ /* 0x004fd80000000000 */
[----:B------:R-:W-:Y:S05]  /*08a0*/  @P0 BRA `(.L_x_7) ;  /* 0xfffffffc00e40947 */ /* 0x000fea000383ffff */
.L_x_4:
[----:B------:R-:W1:Y:S02]  /*08b0*/  F2F.F64.F32 R6, R6 ;  /* 0x0000000600067310 */ /* 0x000e640000201800 */
[----:B-1----:R-:W-:-:S11]  /*08c0*/  DMUL R8, RZ, R6 ;  /* 0x00000006ff087228 */ /* 0x002fd60000000000 */
.L_x_1:
[----:B------:R-:W1:Y:S01]  /*08d0*/  I2F.F64 R6, R0 ;  /* 0x0000000000067312 */ /* 0x000e620000201c00 */
[----:B------:R-:W-:Y:S01]  /*08e0*/  MOV R4, 0x1 ;  /* 0x0000000100047802 */ /* 0x000fe20000000f00 */
[----:B------:R-:W-:Y:S01]  /*08f0*/  UMOV UR6, 0x33333334 ;  /* 0x3333333400067882 */ /* 0x000fe20000000000 */
[----:B------:R-:W-:-:S05]  /*0900*/  UMOV UR7, 0x3fc33333 ;  /* 0x3fc3333300077882 */ /* 0x000fca0000000000 */
[----:B-1----:R-:W1:Y:S02]  /*0910*/  MUFU.RCP64H R5, R7 ;  /* 0x0000000700057308 */ /* 0x002e640000001800 */
[----:B-1----:R-:W-:-:S08]  /*0920*/  DFMA R10, -R6, R4, 1 ;  /* 0x3ff00000060a742b */ /* 0x002fd00000000104 */
[----:B------:R-:W-:-:S08]  /*0930*/  DFMA R10, R10, R10, R10 ;  /* 0x0000000a0a0a722b */ /* 0x000fd0000000000a */
[----:B------:R-:W-:-:S08]  /*0940*/  DFMA R10, R4, R10, R4 ;  /* 0x0000000a040a722b */ /* 0x000fd00000000004 */
[----:B------:R-:W-:-:S08]  /*0950*/  DFMA R4, -R6, R10, 1 ;  /* 0x3ff000000604742b */ /* 0x000fd0000000010a */
[----:B------:R-:W-:-:S08]  /*0960*/  DFMA R4, R10, R4, R10 ;  /* 0x000000040a04722b */ /* 0x000fd0000000000a */
[----:B------:R-:W-:-:S08]  /*0970*/  DMUL R10, R4, UR6 ;  /* 0x00000006040a7c28 */ /* 0x000fd00008000000 */
[----:B------:R-:W-:-:S08]  /*0980*/  DFMA R12, -R6, R10, UR6 ;  /* 0x00000006060c7e2b */ /* 0x000fd0000800010a */
[----:B------:R-:W-:-:S10]  /*0990*/  DFMA R4, R4, R12, R10 ;  /* 0x0000000c0404722b */ /* 0x000fd4000000000a */
[----:B------:R-:W-:-:S05]  /*09a0*/  FFMA R0, RZ, R7, R5 ;  /* 0x00000007ff007223 */ /* 0x000fca0000000005 */
[----:B------:R-:W-:-:S13]  /*09b0*/  FSETP.GT.AND P0, PT, |R0|, 1.469367938527859385e-39, PT ;  /* 0x001000000000780b */ /* 0x000fda0003f04200 */
[----:B------:R-:W-:Y:S05]  /*09c0*/  @P0 BRA `(.L_x_8) ;  /* 0x0000000000100947 */ /* 0x000fea0003800000 */
[----:B------:R-:W-:-:S07]  /*09d0*/  MOV R0, 0x9f0 ;  /* 0x000009f000007802 */ /* 0x000fce0000000f00 */
[----:B0-----:R-:W-:Y:S05]  /*09e0*/  CALL.REL.NOINC `($__internal_0_$__cuda_sm20_div_rn_f64_full) ;  /* 0x0000000000207944 */ /* 0x001fea0003c00000 */
[----:B------:R-:W-:Y:S01]  /*09f0*/  IMAD.MOV.U32 R4, RZ, RZ, R14 ;  /* 0x000000ffff047224 */ /* 0x000fe200078e000e */
[----:B------:R-:W-:-:S07]  /*0a00*/  MOV R5, R15 ;  /* 0x0000000f00057202 */ /* 0x000fce0000000f00 */
.L_x_8:
[----:B------:R-:W1:Y:S01]  /*0a10*/  LDC.64 R6, c[0x0][0x380] ;  /* 0x0000e000ff067b82 */ /* 0x000e620000000a00 */
[----:B------:R-:W-:-:S10]  /*0a20*/  DADD R8, R4, R8 ;  /* 0x0000000004087229 */ /* 0x000fd40000000008 */
[----:B------:R-:W0:Y:S01]  /*0a30*/  F2F.F32.F64 R9, R8 ;  /* 0x0000000800097310 */ /* 0x000e220000301000 */
[----:B-1----:R-:W-:-:S05]  /*0a40*/  IMAD.WIDE R2, R3, 0x4, R6 ;  /* 0x0000000403027825 */ /* 0x002fca00078e0206 */
[----:B0-----:R-:W-:Y:S01]  /*0a50*/  STG.E desc[UR4][R2.64], R9 ;  /* 0x0000000902007986 */ /* 0x001fe2000c101904 */
[----:B------:R-:W-:Y:S05]  /*0a60*/  EXIT ;  /* 0x000000000000794d */ /* 0x000fea0003800000 */
        .weak           $__internal_0_$__cuda_sm20_div_rn_f64_full
        .type           $__internal_0_$__cuda_sm20_div_rn_f64_full,@function
        .size           $__internal_0_$__cuda_sm20_div_rn_f64_full,(.L_x_32 - $__internal_0_$__cuda_sm20_div_rn_f64_full)
$__internal_0_$__cuda_sm20_div_rn_f64_full:
[C---:B------:R-:W-:Y:S01]  /*0a70*/  FSETP.GEU.AND P0, PT, |R7|.reuse, 1.469367938527859385e-39, PT ;  /* 0x001000000700780b */ /* 0x040fe20003f0e200 */
[----:B------:R-:W-:Y:S01]  /*0a80*/  IMAD.MOV.U32 R10, RZ, RZ, 0x1 ;  /* 0x00000001ff0a7424 */ /* 0x000fe200078e00ff */
[C---:B------:R-:W-:Y:S01]  /*0a90*/  LOP3.LUT R4, R7.reuse, 0x800fffff, RZ, 0xc0, !PT ;  /* 0x800fffff07047812 */ /* 0x040fe200078ec0ff */
[----:B------:R-:W-:Y:S01]  /*0aa0*/  IMAD.MOV.U32 R19, RZ, RZ, 0x3fc00000 ;  /* 0x3fc00000ff137424 */ /* 0x000fe200078e00ff */
[----:B------:R-:W-:Y:S02]  /*0ab0*/  LOP3.LUT R16, R7, 0x7ff00000, RZ, 0xc0, !PT ;  /* 0x7ff0000007107812 */ /* 0x000fe400078ec0ff */
[----:B------:R-:W-:Y:S02]  /*0ac0*/  LOP3.LUT R5, R4, 0x3ff00000, RZ, 0xfc, !PT ;  /* 0x3ff0000004057812 */ /* 0x000fe400078efcff */
[----:B------:R-:W-:Y:S02]  /*0ad0*/  MOV R4, R6 ;  /* 0x0000000600047202 */ /* 0x000fe40000000f00 */
[----:B------:R-:W-:-:S02]  /*0ae0*/  MOV R2, 0x1ca00000 ;  /* 0x1ca0000000027802 */ /* 0x000fc40000000f00 */
[----:B------:R-:W-:Y:S01]  /*0af0*/  ISETP.LE.U32.AND P1, PT, R16, 0x3fc00000, PT ;  /* 0x3fc000001000780c */ /* 0x000fe20003f23070 */
[----:B------:R-:W-:Y:S01]  /*0b00*/  @!P0 DMUL R4, R6, 8.98846567431157953865e+307 ;  /* 0x7fe0000006048828 */ /* 0x000fe20000000000 */
[----:B------:R-:W-:Y:S02]  /*0b10*/  MOV R18, R16 ;  /* 0x0000001000127202 */ /* 0x000fe40000000f00 */
[----:B------:R-:W-:Y:S02]  /*0b20*/  SEL R14, R2, 0x63400000, !P1 ;  /* 0x63400000020e7807 */ /* 0x000fe40004800000 */
[----:B------:R-:W-:Y:S01]  /*0b30*/  IADD3 R20, PT, PT, R19, -0x1, RZ ;  /* 0xffffffff13147810 */ /* 0x000fe20007ffe0ff */
[----:B------:R-:W0:Y:S04]  /*0b40*/  MUFU.RCP64H R11, R5 ;  /* 0x00000005000b7308 */ /* 0x000e280000001800 */
[----:B------:R-:W-:-:S02]  /*0b50*/  @!P0 LOP3.LUT R18, R5, 0x7ff00000, RZ, 0xc0, !PT ;  /* 0x7ff0000005128812 */ /* 0x000fc400078ec0ff */
[----:B------:R-:W-:-:S03]  /*0b60*/  ISETP.GT.U32.AND P0, PT, R20, 0x7feffffe, PT ;  /* 0x7feffffe1400780c */ /* 0x000fc60003f04070 */
[----:B------:R-:W-:-:S05]  /*0b70*/  VIADD R20, R18, 0xffffffff ;  /* 0xffffffff12147836 */ /* 0x000fca0000000000 */
[----:B------:R-:W-:Y:S01]  /*0b80*/  ISETP.GT.U32.OR P0, PT, R20, 0x7feffffe, P0 ;  /* 0x7feffffe1400780c */ /* 0x000fe20000704470 */
[----:B0-----:R-:W-:-:S08]  /*0b90*/  DFMA R12, R10, -R4, 1 ;  /* 0x3ff000000a0c742b */ /* 0x001fd00000000804 */
[----:B------:R-:W-:-:S08]  /*0ba0*/  DFMA R12, R12, R12, R12 ;  /* 0x0000000c0c0c722b */ /* 0x000fd0000000000c */
[----:B------:R-:W-:-:S08]  /*0bb0*/  DFMA R12, R10, R12, R10 ;  /* 0x0000000c0a0c722b */ /* 0x000fd0000000000a */
[----:B------:R-:W-:-:S08]  /*0bc0*/  DFMA R10, R12, -R4, 1 ;  /* 0x3ff000000c0a742b */ /* 0x000fd00000000804 */
[----:B------:R-:W-:Y:S01]  /*0bd0*/  DFMA R12, R12, R10, R12 ;  /* 0x0000000a0c0c722b */ /* 0x000fe2000000000c */
[----:B------:R-:W-:Y:S02]  /*0be0*/  LOP3.LUT R11, R14, 0x33333, RZ, 0xfc, !PT ;  /* 0x000333330e0b7812 */ /* 0x000fe400078efcff */
[----:B------:R-:W-:-:S06]  /*0bf0*/  MOV R10, 0x33333334 ;  /* 0x33333334000a7802 */ /* 0x000fcc0000000f00 */
[----:B------:R-:W-:-:S08]  /*0c00*/  DMUL R14, R12, R10 ;  /* 0x0000000a0c0e7228 */ /* 0x000fd00000000000 */
[----:B------:R-:W-:-:S08]  /*0c10*/  DFMA R16, R14, -R4, R10 ;  /* 0x800000040e10722b */ /* 0x000fd0000000000a */
[----:B------:R-:W-:Y:S01]  /*0c20*/  DFMA R12, R12, R16, R14 ;  /* 0x000000100c0c722b */ /* 0x000fe2000000000e */
[----:B------:R-:W-:Y:S10]  /*0c30*/  @P0 BRA `(.L_x_9) ;  /* 0x0000000000740947 */ /* 0x000ff40003800000 */
[----:B------:R-:W-:Y:S02]  /*0c40*/  LOP3.LUT R16, R7, 0x7ff00000, RZ, 0xc0, !PT ;  /* 0x7ff0000007107812 */ /* 0x000fe400078ec0ff */
[----:B------:R-:W-:Y:S02]  /*0c50*/  MOV R14, 0x3fc00000 ;  /* 0x3fc00000000e7802 */ /* 0x000fe40000000f00 */
[C---:B------:R-:W-:Y:S02]  /*0c60*/  IADD3 R15, PT, PT, -R16.reuse, RZ, RZ ;  /* 0x000000ff100f7210 */ /* 0x040fe40007ffe1ff */
[----:B------:R-:W-:Y:S02]  /*0c70*/  ISETP.LE.U32.AND P0, PT, R16, 0x3fc00000, PT ;  /* 0x3fc000001000780c */ /* 0x000fe40003f03070 */
[----:B------:R-:W-:Y:S02]  /*0c80*/  VIADDMNMX R14, R15, R14, 0xb9600000, !PT ;  /* 0xb96000000f0e7446 */ /* 0x000fe4000780010e */
[----:B------:R-:W-:-:S02]  /*0c90*/  SEL R15, R2, 0x63400000, !P0 ;  /* 0x63400000020f7807 */ /* 0x000fc40004000000 */
[----:B------:R-:W-:Y:S02]  /*0ca0*/  VIMNMX R14, PT, PT, R14, 0x46a00000, PT ;  /* 0x46a000000e0e7848 */ /* 0x000fe40003fe0100 */
[----:B------:R-:W-:-:S03]  /*0cb0*/  MOV R16, RZ ;  /* 0x000000ff00107202 */ /* 0x000fc60000000f00 */
[----:B------:R-:W-:-:S05]  /*0cc0*/  IMAD.IADD R2, R14, 0x1, -R15 ;  /* 0x000000010e027824 */ /* 0x000fca00078e0a0f */
[----:B------:R-:W-:-:S06]  /*0cd0*/  IADD3 R17, PT, PT, R2, 0x7fe00000, RZ ;  /* 0x7fe0000002117810 */ /* 0x000fcc0007ffe0ff */
[----:B------:R-:W-:-:S10]  /*0ce0*/  DMUL R14, R12, R16 ;  /* 0x000000100c0e7228 */ /* 0x000fd40000000000 */
[----:B------:R-:W-:-:S13]  /*0cf0*/  FSETP.GTU.AND P0, PT, |R15|, 1.469367938527859385e-39, PT ;  /* 0x001000000f00780b */ /* 0x000fda0003f0c200 */
[----:B------:R-:W-:Y:S05]  /*0d00*/  @P0 BRA `(.L_x_10) ;  /* 0x0000000000840947 */ /* 0x000fea0003800000 */
[----:B------:R-:W-:Y:S01]  /*0d10*/  DFMA R4, R12, -R4, R10 ;  /* 0x800000040c04722b */ /* 0x000fe2000000000a */
[----:B------:R-:W-:-:S09]  /*0d20*/  IMAD.MOV.U32 R16, RZ, RZ, RZ ;  /* 0x000000ffff107224 */ /* 0x000fd200078e00ff */
[C---:B------:R-:W-:Y:S02]  /*0d30*/  FSETP.NEU.AND P0, PT, R5.reuse, RZ, PT ;  /* 0x000000ff0500720b */ /* 0x040fe40003f0d000 */
[----:B------:R-:W-:-:S04]  /*0d40*/  LOP3.LUT R7, R5, 0x80000000, R7, 0x48, !PT ;  /* 0x8000000005077812 */ /* 0x000fc800078e4807 */
[----:B------:R-:W-:-:S07]  /*0d50*/  LOP3.LUT R17, R7, R17, RZ, 0xfc, !PT ;  /* 0x0000001107117212 */ /* 0x000fce00078efcff */
[----:B------:R-:W-:Y:S05]  /*0d60*/  @!P0 BRA `(.L_x_10) ;  /* 0x00000000006c8947 */ /* 0x000fea0003800000 */
[----:B------:R-:W-:Y:S02]  /*0d70*/  IADD3 R5, PT, PT, -R2, RZ, RZ ;  /* 0x000000ff02057210 */ /* 0x000fe40007ffe1ff */
[----:B------:R-:W-:-:S06]  /*0d80*/  MOV R4, RZ ;  /* 0x000000ff00047202 */ /* 0x000fcc0000000f00 */
[----:B------:R-:W-:Y:S02]  /*0d90*/  DFMA R4, R14, -R4, R12 ;  /* 0x800000040e04722b */ /* 0x000fe4000000000c */
[----:B------:R-:W-:-:S04]  /*0da0*/  DMUL.RP R12, R12, R16 ;  /* 0x000000100c0c7228 */ /* 0x000fc80000008000 */
[----:B------:R-:W-:-:S04]  /*0db0*/  IADD3 R4, PT, PT, -R2, -0x43300000, RZ ;  /* 0xbcd0000002047810 */ /* 0x000fc80007ffe1ff */
[----:B------:R-:W-:Y:S02]  /*0dc0*/  FSETP.NEU.AND P0, PT, |R5|, R4, PT ;  /* 0x000000040500720b */ /* 0x000fe40003f0d200 */
[----:B------:R-:W-:Y:S02]  /*0dd0*/  LOP3.LUT R7, R13, R7, RZ, 0x3c, !PT ;  /* 0x000000070d077212 */ /* 0x000fe400078e3cff */
[----:B------:R-:W-:Y:S02]  /*0de0*/  FSEL R14, R12, R14, !P0 ;  /* 0x0000000e0c0e7208 */ /* 0x000fe40004000000 */
[----:B------:R-:W-:Y:S01]  /*0df0*/  FSEL R15, R7, R15, !P0 ;  /* 0x0000000f070f7208 */ /* 0x000fe20004000000 */
[----:B------:R-:W-:Y:S06]  /*0e00*/  BRA `(.L_x_10) ;  /* 0x0000000000447947 */ /* 0x000fec0003800000 */
.L_x_9:
[----:B------:R-:W-:-:S14]  /*0e10*/  DSETP.NAN.AND P0, PT, R6, R6, PT ;  /* 0x000000060600722a */ /* 0x000fdc0003f08000 */
[----:B------:R-:W-:Y:S05]  /*0e20*/  @P0 BRA `(.L_x_11) ;  /* 0x0000000000340947 */ /* 0x000fea0003800000 */
[----:B------:R-:W-:Y:S01]  /*0e30*/  ISETP.NE.AND P0, PT, R19, R18, PT ;  /* 0x000000121300720c */ /* 0x000fe20003f05270 */
[----:B------:R-:W-:Y:S01]  /*0e40*/  IMAD.MOV.U32 R14, RZ, RZ, 0x0 ;  /* 0x00000000ff0e7424 */ /* 0x000fe200078e00ff */
[----:B------:R-:W-:-:S11]  /*0e50*/  MOV R15, 0xfff80000 ;  /* 0xfff80000000f7802 */ /* 0x000fd60000000f00 */
[----:B------:R-:W-:Y:S05]  /*0e60*/  @!P0 BRA `(.L_x_10) ;  /* 0x00000000002c8947 */ /* 0x000fea0003800000 */
[----:B------:R-:W-:Y:S02]  /*0e70*/  ISETP.NE.AND P0, PT, R19, 0x7ff00000, PT ;  /* 0x7ff000001300780c */ /* 0x000fe40003f05270 */
[----:B------:R-:W-:Y:S02]  /*0e80*/  LOP3.LUT R6, R7, 0x3fc33333, RZ, 0x3c, !PT ;  /* 0x3fc3333307067812 */ /* 0x000fe400078e3cff */
[----:B------:R-:W-:Y:S02]  /*0e90*/  ISETP.EQ.OR P0, PT, R18, RZ, !P0 ;  /* 0x000000ff1200720c */ /* 0x000fe40004702670 */
[----:B------:R-:W-:-:S11]  /*0ea0*/  LOP3.LUT R15, R6, 0x80000000, RZ, 0xc0, !PT ;  /* 0x80000000060f7812 */ /* 0x000fd600078ec0ff */
[----:B------:R-:W-:Y:S02]  /*0eb0*/  @P0 LOP3.LUT R2, R15, 0x7ff00000, RZ, 0xfc, !PT ;  /* 0x7ff000000f020812 */ /* 0x000fe400078efcff */
[----:B------:R-:W-:Y:S02]  /*0ec0*/  @!P0 MOV R14, RZ ;  /* 0x000000ff000e8202 */ /* 0x000fe40000000f00 */
[----:B------:R-:W-:Y:S01]  /*0ed0*/  @P0 MOV R14, RZ ;  /* 0x000000ff000e0202 */ /* 0x000fe20000000f00 */
[----:B------:R-:W-:Y:S01]  /*0ee0*/  @P0 IMAD.MOV.U32 R15, RZ, RZ, R2 ;  /* 0x000000ffff0f0224 */ /* 0x000fe200078e0002 */
[----:B------:R-:W-:Y:S06]  /*0ef0*/  BRA `(.L_x_10) ;  /* 0x0000000000087947 */ /* 0x000fec0003800000 */
.L_x_11:
[----:B------:R-:W-:Y:S02]  /*0f00*/  LOP3.LUT R15, R7, 0x80000, RZ, 0xfc, !PT ;  /* 0x00080000070f7812 */ /* 0x000fe400078efcff */
[----:B------:R-:W-:-:S07]  /*0f10*/  MOV R14, R6 ;  /* 0x00000006000e7202 */ /* 0x000fce0000000f00 */
.L_x_10:
[----:B------:R-:W-:Y:S02]  /*0f20*/  MOV R4, R0 ;  /* 0x0000000000047202 */ /* 0x000fe40000000f00 */
[----:B------:R-:W-:-:S04]  /*0f30*/  MOV R5, 0x0 ;  /* 0x0000000000057802 */ /* 0x000fc80000000f00 */
[----:B------:R-:W-:Y:S05]  /*0f40*/  RET.REL.NODEC R4 `(_Z13reduce_kernelPfS_i) ;  /* 0xfffffff0042c7950 */ /* 0x000fea0003c3ffff */
.L_x_12:
        /* <DEDUP_REMOVED lines=11> */
.L_x_32:


//--------------------- .text._Z15init_pair_arrayPSt4pairIfiEPfi --------------------------
	.section	.text._Z15init_pair_arrayPSt4pairIfiEPfi,"ax",@progbits
	.align	128
        .global         _Z15init_pair_arrayPSt4pairIfiEPfi
        .type           _Z15init_pair_arrayPSt4pairIfiEPfi,@function
        .size           _Z15init_pair_arrayPSt4pairIfiEPfi,(.L_x_36 - _Z15init_pair_arrayPSt4pairIfiEPfi)
        .other          _Z15init_pair_arrayPSt4pairIfiEPfi,@"STO_CUDA_ENTRY STV_DEFAULT"
_Z15init_pair_arrayPSt4pairIfiEPfi:
.text._Z15init_pair_arrayPSt4pairIfiEPfi:
[----:B------:R-:W-:Y:S01]  /*0000*/  LDC R1, c[0x0][0x37c] ;  /* 0x0000df00ff017b82 */ /* 0x000fe20000000800 */
[----:B------:R-:W0:Y:S07]  /*0010*/  S2R R0, SR_TID.X ;  /* 0x0000000000007919 */ /* 0x000e2e0000002100 */
[----:B------:R-:W0:Y:S01]  /*0020*/  S2UR UR4, SR_CTAID.X ;  /* 0x00000000000479c3 */ /* 0x000e220000002500 */
[----:B------:R-:W1:Y:S07]  /*0030*/  LDCU UR5, c[0x0][0x390] ;  /* 0x00007200ff0577ac */ /* 0x000e6e0008000800 */
[----:B------:R-:W0:Y:S02]  /*0040*/  LDC R7, c[0x0][0x360] ;  /* 0x0000d800ff077b82 */ /* 0x000e240000000800 */
[----:B0-----:R-:W-:-:S05]  /*0050*/  IMAD R7, R7, UR4, R0 ;  /* 0x0000000407077c24 */ /* 0x001fca000f8e0200 */
[----:B-1----:R-:W-:-:S13]  /*0060*/  ISETP.GE.AND P0, PT, R7, UR5, PT ;  /* 0x0000000507007c0c */ /* 0x002fda000bf06270 */
[----:B------:R-:W-:Y:S05]  /*0070*/  @P0 EXIT ;  /* 0x000000000000094d */ /* 0x000fea0003800000 */
[----:B------:R-:W0:Y:S01]  /*0080*/  LDC.64 R2, c[0x0][0x388] ;  /* 0x0000e200ff027b82 */ /* 0x000e220000000a00 */
[----:B------:R-:W1:Y:S07]  /*0090*/  LDCU.64 UR4, c[0x0][0x358] ;  /* 0x00006b00ff0477ac */ /* 0x000e6e0008000a00 */
[----:B------:R-:W2:Y:S01]  /*00a0*/  LDC.64 R4, c[0x0][0x380] ;  /* 0x0000e000ff047b82 */ /* 0x000ea20000000a00 */
[----:B0-----:R-:W-:-:S06]  /*00b0*/  IMAD.WIDE R2, R7, 0x4, R2 ;  /* 0x0000000407027825 */ /* 0x001fcc00078e0202 */
[----:B-1----:R-:W3:Y:S01]  /*00c0*/  LDG.E R3, desc[UR4][R2.64] ;  /* 0x0000000402037981 */ /* 0x002ee2000c1e1900 */
[C---:B--2---:R-:W-:Y:S01]  /*00d0*/  IMAD.WIDE R4, R7.reuse, 0x8, R4 ;  /* 0x0000000807047825 */ /* 0x044fe200078e0204 */
[----:B------:R-:W-:-:S05]  /*00e0*/  IADD3 R7, PT, PT, R7, 0x1, RZ ;  /* 0x0000000107077810 */ /* 0x000fca0007ffe0ff */
[----:B------:R-:W-:Y:S04]  /*00f0*/  STG.E desc[UR4][R4.64+0x4], R7 ;  /* 0x0000040704007986 */ /* 0x000fe8000c101904 */
[----:B---3--:R-:W-:Y:S01]  /*0100*/  STG.E desc[UR4][R4.64], R3 ;  /* 0x0000000304007986 */ /* 0x008fe2000c101904 */
[----:B------:R-:W-:Y:S05]  /*0110*/  EXIT ;  /* 0x000000000000794d */ /* 0x000fea0003800000 */
.L_x_13:
        /* <DEDUP_REMOVED lines=14> */
.L_x_36:


//--------------------- .text._Z10map_kernelPiPfS0_Pji --------------------------
	.section	.text._Z10map_kernelPiPfS0_Pji,"ax",@progbits
	.align	128
        .global         _Z10map_kernelPiPfS0_Pji
        .type           _Z10map_kernelPiPfS0_Pji,@function
        .size           _Z10map_kernelPiPfS0_Pji,(.L_x_33 - _Z10map_kernelPiPfS0_Pji)
        .other          _Z10map_kernelPiPfS0_Pji,@"STO_CUDA_ENTRY STV_DEFAULT"
_Z10map_kernelPiPfS0_Pji:
.text._Z10map_kernelPiPfS0_Pji:
        /* <DEDUP_REMOVED lines=13> */
[----:B--2---:R-:W-:-:S05]  /*00d0*/  IMAD.WIDE R6, R5, 0x4, R6 ;  /* 0x0000000405067825 */ /* 0x004fca00078e0206 */
[----:B------:R-:W2:Y:S01]  /*00e0*/  LDG.E R0, desc[UR8][R6.64] ;  /* 0x0000000806007981 */ /* 0x000ea2000c1e1900 */
[----:B------:R-:W-:Y:S01]  /*00f0*/  BSSY.RECONVERGENT B0, `(.L_x_14) ;  /* 0x000000d000007945 */ /* 0x000fe20003800200 */
[----:B---3--:R-:W-:-:S04]  /*0100*/  I2FP.F32.U32 R3, R8 ;  /* 0x0000000800037245 */ /* 0x008fc80000201000 */
[----:B------:R-:W0:Y:S08]  /*0110*/  MUFU.RCP R2, R3 ;  /* 0x0000000300027308 */ /* 0x000e300000001000 */
[----:B--2---:R-:W1:Y:S01]  /*0120*/  FCHK P0, R0, R3 ;  /* 0x0000000300007302 */ /* 0x004e620000000000 */
[----:B0-----:R-:W-:-:S04]  /*0130*/  FFMA R11, -R3, R2, 1 ;  /* 0x3f800000030b7423 */ /* 0x001fc80000000102 */
[----:B------:R-:W-:-:S04]  /*0140*/  FFMA R11, R2, R11, R2 ;  /* 0x0000000b020b7223 */ /* 0x000fc80000000002 */
[----:B------:R-:W-:-:S04]  /*0150*/  FFMA R2, R0, R11, RZ ;  /* 0x0000000b00027223 */ /* 0x000fc800000000ff */
[----:B------:R-:W-:-:S04]  /*0160*/  FFMA R4, -R3, R2, R0 ;  /* 0x0000000203047223 */ /* 0x000fc80000000100 */
[----:B------:R-:W-:Y:S01]  /*0170*/  FFMA R2, R11, R4, R2 ;  /* 0x000000040b027223 */ /* 0x000fe20000000002 */
[----:B-1----:R-:W-:Y:S06]  /*0180*/  @!P0 BRA `(.L_x_15) ;  /* 0x00000000000c8947 */ /* 0x002fec0003800000 */
[----:B------:R-:W-:-:S07]  /*0190*/  MOV R2, 0x1b0 ;  /* 0x000001b000027802 */ /* 0x000fce0000000f00 */
[----:B------:R-:W-:Y:S05]  /*01a0*/  CALL.REL.NOINC `($__internal_1_$__cuda_sm3x_div_rn_noftz_f32_slowpath) ;  /* 0x0000000800547944 */ /* 0x000fea0003c00000 */
[----:B------:R-:W-:-:S07]  /*01b0*/  IMAD.MOV.U32 R2, RZ, RZ, R0 ;  /* 0x000000ffff027224 */ /* 0x000fce00078e0000 */
.L_x_15:
[----:B------:R-:W-:Y:S05]  /*01c0*/  BSYNC.RECONVERGENT B0 ;  /* 0x0000000000007941 */ /* 0x000fea0003800200 */
.L_x_14:
[----:B------:R-:W0:Y:S02]  /*01d0*/  LDC R6, c[0x0][0x3a0] ;  /* 0x0000e800ff067b82 */ /* 0x000e240000000800 */
[----:B0-----:R-:W-:-:S13]  /*01e0*/  ISETP.GE.AND P0, PT, R6, 0x1, PT ;  /* 0x000000010600780c */ /* 0x001fda0003f06270 */
[----:B------:R-:W-:Y:S05]  /*01f0*/  @!P0 EXIT ;  /* 0x000000000000894d */ /* 0x000fea0003800000 */
[C---:B------:R-:W-:Y:S01]  /*0200*/  ISETP.GE.U32.AND P1, PT, R6.reuse, 0x8, PT ;  /* 0x000000080600780c */ /* 0x040fe20003f26070 */
[----:B------:R-:W-:Y:S01]  /*0210*/  IMAD R0, R5, R6, RZ ;  /* 0x0000000605007224 */ /* 0x000fe200078e02ff */
[----:B------:R-:W-:Y:S01]  /*0220*/  LOP3.LUT R14, R6, 0x7, RZ, 0xc0, !PT ;  /* 0x00000007060e7812 */ /* 0x000fe200078ec0ff */
[----:B------:R-:W-:-:S03]  /*0230*/  IMAD.MOV.U32 R3, RZ, RZ, RZ ;  /* 0x000000ffff037224 */ /* 0x000fc600078e00ff */
[----:B------:R-:W-:-:S07]  /*0240*/  ISETP.NE.AND P0, PT, R14, RZ, PT ;  /* 0x000000ff0e00720c */ /* 0x000fce0003f05270 */
[----:B------:R-:W-:Y:S06]  /*0250*/  @!P1 BRA `(.L_x_16) ;  /* 0x00000004000c9947 */ /* 0x000fec0003800000 */
[----:B------:R-:W0:Y:S01]  /*0260*/  LDCU.64 UR6, c[0x0][0x380] ;  /* 0x00007000ff0677ac */ /* 0x000e220008000a00 */
[----:B------:R-:W-:Y:S01]  /*0270*/  LOP3.LUT R3, R6, 0x7ffffff8, RZ, 0xc0, !PT ;  /* 0x7ffffff806037812 */ /* 0x000fe200078ec0ff */
[----:B------:R-:W-:Y:S01]  /*0280*/  IMAD.MOV.U32 R7, RZ, RZ, R0 ;  /* 0x000000ffff077224 */ /* 0x000fe200078e0000 */
[----:B------:R-:W1:Y:S03]  /*0290*/  LDCU.64 UR4, c[0x0][0x390] ;  /* 0x00007200ff0477ac */ /* 0x000e660008000a00 */
[----:B------:R-:W-:Y:S01]  /*02a0*/  IMAD.MOV R10, RZ, RZ, -R3 ;  /* 0x000000ffff0a7224 */ /* 0x000fe200078e0a03 */
[----:B0-----:R-:W-:Y:S02]  /*02b0*/  UIADD3 UR6, UP0, UPT, UR6, 0x10, URZ ;  /* 0x0000001006067890 */ /* 0x001fe4000ff1e0ff */
[----:B-1----:R-:W-:Y:S02]  /*02c0*/  UIADD3 UR4, UP1, UPT, UR4, 0x10, URZ ;  /* 0x0000001004047890 */ /* 0x002fe4000ff3e0ff */
[----:B------:R-:W-:-:S02]  /*02d0*/  UIADD3.X UR7, UPT, UPT, URZ, UR7, URZ, UP0, !UPT ;  /* 0x00000007ff077290 */ /* 0x000fc400087fe4ff */
[----:B------:R-:W-:-:S12]  /*02e0*/  UIADD3.X UR5, UPT, UPT, URZ, UR5, URZ, UP1, !UPT ;  /* 0x00000005ff057290 */ /* 0x000fd80008ffe4ff */
.L_x_17:
[----:B------:R-:W-:Y:S02]  /*02f0*/  IMAD.U32 R4, RZ, RZ, UR6 ;  /* 0x00000006ff047e24 */ /* 0x000fe4000f8e00ff */
[----:B------:R-:W-:Y:S02]  /*0300*/  IMAD.U32 R5, RZ, RZ, UR7 ;  /* 0x00000007ff057e24 */ /* 0x000fe4000f8e00ff */
[----:B------:R-:W-:-:S05]  /*0310*/  IMAD.WIDE R4, R7, 0x4, R4 ;  /* 0x0000000407047825 */ /* 0x000fca00078e0204 */
[----:B--2---:R-:W2:Y:S01]  /*0320*/  LDG.E R12, desc[UR8][R4.64+-0x10] ;  /* 0xfffff008040c7981 */ /* 0x004ea2000c1e1900 */
[----:B------:R-:W-:Y:S02]  /*0330*/  IMAD.U32 R8, RZ, RZ, UR4 ;  /* 0x00000004ff087e24 */ /* 0x000fe4000f8e00ff */
[----:B------:R-:W-:Y:S02]  /*0340*/  IMAD.U32 R9, RZ, RZ, UR5 ;  /* 0x00000005ff097e24 */ /* 0x000fe4000f8e00ff */
[----:B------:R-:W-:Y:S01]  /*0350*/  IMAD.WIDE R8, R7, 0x4, R8 ;  /* 0x0000000407087825 */ /* 0x000fe200078e0208 */
[----:B--2---:R-:W-:Y:S02]  /*0360*/  I2FP.F32.S32 R11, R12 ;  /* 0x0000000c000b7245 */ /* 0x004fe40000201400 */
[----:B------:R-:W-:-:S03]  /*0370*/  ISETP.NE.AND P1, PT, R12, RZ, PT ;  /* 0x000000ff0c00720c */ /* 0x000fc60003f25270 */
[----:B------:R-:W-:-:S05]  /*0380*/  FMUL R11, R11, R2 ;  /* 0x000000020b0b7220 */ /* 0x000fca0000400000 */
[----:B------:R-:W-:-:S05]  /*0390*/  FSEL R11, R11, RZ, P1 ;  /* 0x000000ff0b0b7208 */ /* 0x000fca0000800000 */
[----:B------:R0:W-:Y:S04]  /*03a0*/  STG.E desc[UR8][R8.64+-0x10], R11 ;  /* 0xfffff00b08007986 */ /* 0x0001e8000c101908 */
[----:B------:R-:W2:Y:S02]  /*03b0*/  LDG.E R12, desc[UR8][R4.64+-0xc] ;  /* 0xfffff408040c7981 */ /* 0x000ea4000c1e1900 */
        /* <DEDUP_REMOVED lines=11> */
[----:B0-----:R-:W3:Y:S02]  /*0470*/  LDG.E R11, desc[UR8][R4.64+-0x4] ;  /* 0xfffffc08040b7981 */ /* 0x001ee4000c1e1900 */
[----:B---3--:R-:W-:Y:S02]  /*0480*/  I2FP.F32.S32 R17, R11 ;  /* 0x0000000b00117245 */ /* 0x008fe40000201400 */
[----:B------:R-:W-:-:S03]  /*0490*/  ISETP.NE.AND P1, PT, R11, RZ, PT ;  /* 0x000000ff0b00720c */ /* 0x000fc60003f25270 */
[----:B------:R-:W-:-:S05]  /*04a0*/  FMUL R17, R17, R2 ;  /* 0x0000000211117220 */ /* 0x000fca0000400000 */
[----:B------:R-:W-:-:S05]  /*04b0*/  FSEL R17, R17, RZ, P1 ;  /* 0x000000ff11117208 */ /* 0x000fca0000800000 */
[----:B------:R0:W-:Y:S04]  /*04c0*/  STG.E desc[UR8][R8.64+-0x4], R17 ;  /* 0xfffffc1108007986 */ /* 0x0001e8000c101908 */
[----:B------:R-:W1:Y:S02]  /*04d0*/  LDG.E R11, desc[UR8][R4.64] ;  /* 0x00000008040b7981 */ /* 0x000e64000c1e1900 */
[----:B-1----:R-:W-:Y:S02]  /*04e0*/  I2FP.F32.S32 R13, R11 ;  /* 0x0000000b000d7245 */ /* 0x002fe40000201400 */
        /* <DEDUP_REMOVED lines=10> */
[----:B------:R-:W0:Y:S02]  /*0590*/  LDG.E R11, desc[UR8][R4.64+0x8] ;  /* 0x00000808040b7981 */ /* 0x000e24000c1e1900 */
[----:B0-----:R-:W-:Y:S02]  /*05a0*/  I2FP.F32.S32 R17, R11 ;  /* 0x0000000b00117245 */ /* 0x001fe40000201400 */
[----:B------:R-:W-:-:S03]  /*05b0*/  ISETP.NE.AND P1, PT, R11, RZ, PT ;  /* 0x000000ff0b00720c */ /* 0x000fc60003f25270 */
[----:B------:R-:W-:-:S05]  /*05c0*/  FMUL R17, R17, R2 ;  /* 0x0000000211117220 */ /* 0x000fca0000400000 */
[----:B------:R-:W-:-:S05]  /*05d0*/  FSEL R17, R17, RZ, P1 ;  /* 0x000000ff11117208 */ /* 0x000fca0000800000 */
[----:B------:R2:W-:Y:S04]  /*05e0*/  STG.E desc[UR8][R8.64+0x8], R17 ;  /* 0x0000081108007986 */ /* 0x0005e8000c101908 */
[----:B------:R-:W1:Y:S01]  /*05f0*/  LDG.E R11, desc[UR8][R4.64+0xc] ;  /* 0x00000c08040b7981 */ /* 0x000e62000c1e1900 */
[----:B------:R-:W-:Y:S02]  /*0600*/  VIADD R10, R10, 0x8 ;  /* 0x000000080a0a7836 */ /* 0x000fe40000000000 */
[----:B------:R-:W-:Y:S01]  /*0610*/  VIADD R7, R7, 0x8 ;  /* 0x0000000807077836 */ /* 0x000fe20000000000 */
[----:B-1----:R-:W-:Y:S02]  /*0620*/  I2FP.F32.S32 R13, R11 ;  /* 0x0000000b000d7245 */ /* 0x002fe40000201400 */
[----:B------:R-:W-:-:S03]  /*0630*/  ISETP.NE.AND P1, PT, R11, RZ, PT ;  /* 0x000000ff0b00720c */ /* 0x000fc60003f25270 */
[----:B------:R-:W-:-:S05]  /*0640*/  FMUL R13, R13, R2 ;  /* 0x000000020d0d7220 */ /* 0x000fca0000400000 */
[----:B------:R-:W-:Y:S02]  /*0650*/  FSEL R13, R13, RZ, P1 ;  /* 0x000000ff0d0d7208 */ /* 0x000fe40000800000 */
[----:B------:R-:W-:-:S03]  /*0660*/  ISETP.NE.AND P1, PT, R10, RZ, PT ;  /* 0x000000ff0a00720c */ /* 0x000fc60003f25270 */
[----:B------:R2:W-:Y:S10]  /*0670*/  STG.E desc[UR8][R8.64+0xc], R13 ;  /* 0x00000c0d08007986 */ /* 0x0005f4000c101908 */
[----:B------:R-:W-:Y:S05]  /*0680*/  @P1 BRA `(.L_x_17) ;  /* 0xfffffffc00181947 */ /* 0x000fea000383ffff */
.L_x_16:
[----:B------:R-:W-:Y:S05]  /*0690*/  @!P0 EXIT ;  /* 0x000000000000894d */ /* 0x000fea0003800000 */
[----:B------:R-:W-:Y:S02]  /*06a0*/  ISETP.GE.U32.AND P1, PT, R14, 0x4, PT ;  /* 0x000000040e00780c */ /* 0x000fe40003f26070 */
[----:B------:R-:W-:-:S04]  /*06b0*/  LOP3.LUT R10, R6, 0x3, RZ, 0xc0, !PT ;  /* 0x00000003060a7812 */ /* 0x000fc800078ec0ff */
[----:B------:R-:W-:-:S07]  /*06c0*/  ISETP.NE.AND P0, PT, R10, RZ, PT ;  /* 0x000000ff0a00720c */ /* 0x000fce0003f05270 */
[----:B------:R-:W-:Y:S06]  /*06d0*/  @!P1 BRA `(.L_x_18) ;  /* 0x0000000000789947 */ /* 0x000fec0003800000 */
[----:B------:R-:W0:Y:S01]  /*06e0*/  LDC.64 R4, c[0x0][0x380] ;  /* 0x0000e000ff047b82 */ /* 0x000e220000000a00 */
[----:B------:R-:W-:-:S07]  /*06f0*/  IMAD.IADD R7, R0, 0x1, R3 ;  /* 0x0000000100077824 */ /* 0x000fce00078e0203 */
[----:B--2---:R-:W1:Y:S01]  /*0700*/  LDC.64 R8, c[0x0][0x390] ;  /* 0x0000e400ff087b82 */ /* 0x004e620000000a00 */
[----:B0-----:R-:W-:-:S05]  /*0710*/  IMAD.WIDE R4, R7, 0x4, R4 ;  /* 0x0000000407047825 */ /* 0x001fca00078e0204 */
[----:B------:R-:W2:Y:S01]  /*0720*/  LDG.E R12, desc[UR8][R4.64] ;  /* 0x00000008040c7981 */ /* 0x000ea2000c1e1900 */
[----:B-1----:R-:W-:Y:S01]  /*0730*/  IMAD.WIDE R8, R7, 0x4, R8 ;  /* 0x0000000407087825 */ /* 0x002fe200078e0208 */
        /* <DEDUP_REMOVED lines=17> */
[----:B------:R-:W0:Y:S01]  /*0850*/  LDG.E R7, desc[UR8][R4.64+0xc] ;  /* 0x00000c0804077981 */ /* 0x000e22000c1e1900 */
[----:B------:R-:W-:Y:S01]  /*0860*/  VIADD R3, R3, 0x4 ;  /* 0x0000000403037836 */ /* 0x000fe20000000000 */
[----:B0-----:R-:W-:Y:S02]  /*0870*/  I2FP.F32.S32 R11, R7 ;  /* 0x00000007000b7245 */ /* 0x001fe40000201400 */
[----:B------:R-:W-:-:S03]  /*0880*/  ISETP.NE.AND P1, PT, R7, RZ, PT ;  /* 0x000000ff0700720c */ /* 0x000fc60003f25270 */
[----:B------:R-:W-:-:S05]  /*0890*/  FMUL R11, R11, R2 ;  /* 0x000000020b0b7220 */ /* 0x000fca0000400000 */
[----:B------:R-:W-:-:S05]  /*08a0*/  FSEL R11, R11, RZ, P1 ;  /* 0x000000ff0b0b7208 */ /* 0x000fca0000800000 */
[----:B------:R1:W-:Y:S02]  /*08b0*/  STG.E desc[UR8][R8.64+0xc], R11 ;  /* 0x00000c0b08007986 */ /* 0x0003e4000c101908 */
.L_x_18:
[----:B------:R-:W-:Y:S05]  /*08c0*/  @!P0 EXIT ;  /* 0x000000000000894d */ /* 0x000fea0003800000 */
[----:B------:R-:W-:Y:S02]  /*08d0*/  ISETP.NE.AND P1, PT, R10, 0x1, PT ;  /* 0x000000010a00780c */ /* 0x000fe40003f25270 */
[----:B------:R-:W-:-:S04]  /*08e0*/  LOP3.LUT R6, R6, 0x1, RZ, 0xc0, !PT ;  /* 0x0000000106067812 */ /* 0x000fc800078ec0ff */
[----:B------:R-:W-:-:S07]  /*08f0*/  ISETP.NE.U32.AND P0, PT, R6, 0x1, PT ;  /* 0x000000010600780c */ /* 0x000fce0003f05070 */
[----:B------:R-:W-:Y:S06]  /*0900*/  @!P1 BRA `(.L_x_19) ;  /* 0x0000000000489947 */ /* 0x000fec0003800000 */
[----:B------:R-:W0:Y:S01]  /*0910*/  LDC.64 R4, c[0x0][0x380] ;  /* 0x0000e000ff047b82 */ /* 0x000e220000000a00 */
[----:B-1----:R-:W-:-:S07]  /*0920*/  IMAD.IADD R11, R0, 0x1, R3 ;  /* 0x00000001000b7824 */ /* 0x002fce00078e0203 */
[----:B------:R-:W1:Y:S01]  /*0930*/  LDC.64 R6, c[0x0][0x390] ;  /* 0x0000e400ff067b82 */ /* 0x000e620000000a00 */
[----:B0-----:R-:W-:-:S05]  /*0940*/  IMAD.WIDE R4, R11, 0x4, R4 ;  /* 0x000000040b047825 */ /* 0x001fca00078e0204 */
[----:B--2---:R-:W2:Y:S01]  /*0950*/  LDG.E R8, desc[UR8][R4.64] ;  /* 0x0000000804087981 */ /* 0x004ea2000c1e1900 */
[----:B-1----:R-:W-:Y:S01]  /*0960*/  IMAD.WIDE R6, R11, 0x4, R6 ;  /* 0x000000040b067825 */ /* 0x002fe200078e0206 */
[----:B--2---:R-:W-:Y:S02]  /*0970*/  I2FP.F32.S32 R9, R8 ;  /* 0x0000000800097245 */ /* 0x004fe40000201400 */
[----:B------:R-:W-:-:S03]  /*0980*/  ISETP.NE.AND P1, PT, R8, RZ, PT ;  /* 0x000000ff0800720c */ /* 0x000fc60003f25270 */
[----:B------:R-:W-:-:S05]  /*0990*/  FMUL R9, R9, R2 ;  /* 0x0000000209097220 */ /* 0x000fca0000400000 */
[----:B------:R-:W-:-:S05]  /*09a0*/  FSEL R9, R9, RZ, P1 ;  /* 0x000000ff09097208 */ /* 0x000fca0000800000 */
[----:B------:R0:W-:Y:S04]  /*09b0*/  STG.E desc[UR8][R6.64], R9 ;  /* 0x0000000906007986 */ /* 0x0001e8000c101908 */
[----:B------:R-:W2:Y:S01]  /*09c0*/  LDG.E R8, desc[UR8][R4.64+0x4] ;  /* 0x0000040804087981 */ /* 0x000ea2000c1e1900 */
[----:B------:R-:W-:Y:S01]  /*09d0*/  VIADD R3, R3, 0x2 ;  /* 0x0000000203037836 */ /* 0x000fe20000000000 */
[----:B--2---:R-:W-:Y:S02]  /*09e0*/  I2FP.F32.S32 R11, R8 ;  /* 0x00000008000b7245 */ /* 0x004fe40000201400 */
[----:B------:R-:W-:-:S03]  /*09f0*/  ISETP.NE.AND P1, PT, R8, RZ, PT ;  /* 0x000000ff0800720c */ /* 0x000fc60003f25270 */
[----:B------:R-:W-:-:S05]  /*0a00*/  FMUL R11, R11, R2 ;  /* 0x000000020b0b7220 */ /* 0x000fca0000400000 */
[----:B------:R-:W-:-:S05]  /*0a10*/  FSEL R11, R11, RZ, P1 ;  /* 0x000000ff0b0b7208 */ /* 0x000fca0000800000 */
[----:B------:R0:W-:Y:S02]  /*0a20*/  STG.E desc[UR8][R6.64+0x4], R11 ;  /* 0x0000040b06007986 */ /* 0x0001e4000c101908 */
.L_x_19:
[----:B------:R-:W-:Y:S05]  /*0a30*/  @P0 EXIT ;  /* 0x000000000000094d */ /* 0x000fea0003800000 */
[----:B------:R-:W3:Y:S01]  /*0a40*/  LDC.64 R4, c[0x0][0x380] ;  /* 0x0000e000ff047b82 */ /* 0x000ee20000000a00 */
[----:B------:R-:W-:-:S07]  /*0a50*/  IMAD.IADD R3, R0, 0x1, R3 ;  /* 0x0000000100037824 */ /* 0x000fce00078e0203 */
[----:B0-----:R-:W0:Y:S01]  /*0a60*/  LDC.64 R6, c[0x0][0x390] ;  /* 0x0000e400ff067b82 */ /* 0x001e220000000a00 */
[----:B---3--:R-:W-:-:S06]  /*0a70*/  IMAD.WIDE R4, R3, 0x4, R4 ;  /* 0x0000000403047825 */ /* 0x008fcc00078e0204 */
[----:B------:R-:W1:Y:S02]  /*0a80*/  LDG.E R4, desc[UR8][R4.64] ;  /* 0x0000000804047981 */ /* 0x000e64000c1e1900 */
[----:B-12---:R-:W-:Y:S02]  /*0a90*/  I2FP.F32.S32 R9, R4 ;  /* 0x0000000400097245 */ /* 0x006fe40000201400 */
[----:B------:R-:W-:-:S03]  /*0aa0*/  ISETP.NE.AND P0, PT, R4, RZ, PT ;  /* 0x000000ff0400720c */ /* 0x000fc60003f05270 */
[----:B------:R-:W-:Y:S01]  /*0ab0*/  FMUL R9, R9, R2 ;  /* 0x0000000209097220 */ /* 0x000fe20000400000 */
[----:B0-----:R-:W-:-:S04]  /*0ac0*/  IMAD.WIDE R2, R3, 0x4, R6 ;  /* 0x0000000403027825 */ /* 0x001fc800078e0206 */
[----:B------:R-:W-:-:S05]  /*0ad0*/  FSEL R9, R9, RZ, P0 ;  /* 0x000000ff09097208 */ /* 0x000fca0000000000 */
[----:B------:R-:W-:Y:S01]  /*0ae0*/  STG.E desc[UR8][R2.64], R9 ;  /* 0x0000000902007986 */ /* 0x000fe2000c101908 */
[----:B------:R-:W-:Y:S05]  /*0af0*/  EXIT ;  /* 0x000000000000794d */ /* 0x000fea0003800000 */
        .weak           $__internal_1_$__cuda_sm3x_div_rn_noftz_f32_slowpath
        .type           $__internal_1_$__cuda_sm3x_div_rn_noftz_f32_slowpath,@function
        .size           $__internal_1_$__cuda_sm3x_div_rn_noftz_f32_slowpath,(.L_x_33 - $__internal_1_$__cuda_sm3x_div_rn_noftz_f32_slowpath)
$__internal_1_$__cuda_sm3x_div_rn_noftz_f32_slowpath:
[--C-:B------:R-:W-:Y:S01]  /*0b00*/  SHF.R.U32.HI R6, RZ, 0x17, R3.reuse ;  /* 0x00000017ff067819 */ /* 0x100fe20000011603 */
[----:B------:R-:W-:Y:S01]  /*0b10*/  BSSY.RECONVERGENT B1, `(.L_x_20) ;  /* 0x0000064000017945 */ /* 0x000fe20003800200 */
[--C-:B------:R-:W-:Y:S01]  /*0b20*/  SHF.R.U32.HI R4, RZ, 0x17, R0.reuse ;  /* 0x00000017ff047819 */ /* 0x100fe20000011600 */
[----:B------:R-:W-:Y:S01]  /*0b30*/  IMAD.MOV.U32 R7, RZ, RZ, R0 ;  /* 0x000000ffff077224 */ /* 0x000fe200078e0000 */
[----:B------:R-:W-:Y:S01]  /*0b40*/  LOP3.LUT R6, R6, 0xff, RZ, 0xc0, !PT ;  /* 0x000000ff06067812 */ /* 0x000fe200078ec0ff */
[----:B------:R-:W-:Y:S01]  /*0b50*/  IMAD.MOV.U32 R8, RZ, RZ, R3 ;  /* 0x000000ffff087224 */ /* 0x000fe200078e0003 */
[----:B------:R-:W-:-:S03]  /*0b60*/  LOP3.LUT R4, R4, 0xff, RZ, 0xc0, !PT ;  /* 0x000000ff04047812 */ /* 0x000fc600078ec0ff */
[----:B------:R-:W-:Y:S02]  /*0b70*/  VIADD R11, R6, 0xffffffff ;  /* 0xffffffff060b7836 */ /* 0x000fe40000000000 */
[----:B------:R-:W-:-:S03]  /*0b80*/  VIADD R10, R4, 0xffffffff ;  /* 0xffffffff040a7836 */ /* 0x000fc60000000000 */
[----:B------:R-:W-:-:S04]  /*0b90*/  ISETP.GT.U32.AND P0, PT, R11, 0xfd, PT ;  /* 0x000000fd0b00780c */ /* 0x000fc80003f04070 */
[----:B------:R-:W-:-:S13]  /*0ba0*/  ISETP.GT.U32.OR P0, PT, R10, 0xfd, P0 ;  /* 0x000000fd0a00780c */ /* 0x000fda0000704470 */
[----:B------:R-:W-:Y:S01]  /*0bb0*/  @!P0 IMAD.MOV.U32 R9, RZ, RZ, RZ ;  /* 0x000000ffff098224 */ /* 0x000fe200078e00ff */
[----:B------:R-:W-:Y:S06]  /*0bc0*/  @!P0 BRA `(.L_x_21) ;  /* 0x00000000005c8947 */ /* 0x000fec0003800000 */
[----:B------:R-:W-:Y:S02]  /*0bd0*/  FSETP.GTU.FTZ.AND P0, PT, |R0|, +INF , PT ;  /* 0x7f8000000000780b */ /* 0x000fe40003f1c200 */
[----:B------:R-:W-:-:S04]  /*0be0*/  FSETP.GTU.FTZ.AND P1, PT, |R3|, +INF , PT ;  /* 0x7f8000000300780b */ /* 0x000fc80003f3c200 */
[----:B------:R-:W-:-:S13]  /*0bf0*/  PLOP3.LUT P0, PT, P0, P1, PT, 0xf8, 0x8f ;  /* 0x00000000008f781c */ /* 0x000fda0000703f70 */
[----:B------:R-:W-:Y:S05]  /*0c00*/  @P0 BRA `(.L_x_22) ;  /* 0x00000004004c0947 */ /* 0x000fea0003800000 */
[----:B------:R-:W-:-:S13]  /*0c10*/  LOP3.LUT P0, RZ, R8, 0x7fffffff, R7, 0xc8, !PT ;  /* 0x7fffffff08ff7812 */ /* 0x000fda000780c807 */
[----:B------:R-:W-:Y:S05]  /*0c20*/  @!P0 BRA `(.L_x_23) ;  /* 0x00000004003c8947 */ /* 0x000fea0003800000 */
[C---:B------:R-:W-:Y:S02]  /*0c30*/  FSETP.NEU.FTZ.AND P2, PT, |R0|.reuse, +INF , PT ;  /* 0x7f8000000000780b */ /* 0x040fe40003f5d200 */
[----:B------:R-:W-:Y:S02]  /*0c40*/  FSETP.NEU.FTZ.AND P1, PT, |R3|, +INF , PT ;  /* 0x7f8000000300780b */ /* 0x000fe40003f3d200 */
[----:B------:R-:W-:-:S11]  /*0c50*/  FSETP.NEU.FTZ.AND P0, PT, |R0|, +INF , PT ;  /* 0x7f8000000000780b */ /* 0x000fd60003f1d200 */
[----:B------:R-:W-:Y:S05]  /*0c60*/  @!P1 BRA !P2, `(.L_x_23) ;  /* 0x00000004002c9947 */ /* 0x000fea0005000000 */
[----:B------:R-:W-:-:S04]  /*0c70*/  LOP3.LUT P2, RZ, R7, 0x7fffffff, RZ, 0xc0, !PT ;  /* 0x7fffffff07ff7812 */ /* 0x000fc8000784c0ff */
[----:B------:R-:W-:-:S13]  /*0c80*/  PLOP3.LUT P1, PT, P1, P2, PT, 0x2f, 0xf2 ;  /* 0x0000000000f2781c */ /* 0x000fda0000f24577 */
[----:B------:R-:W-:Y:S05]  /*0c90*/  @P1 BRA `(.L_x_24) ;  /* 0x0000000400181947 */ /* 0x000fea0003800000 */
[----:B------:R-:W-:-:S04]  /*0ca0*/  LOP3.LUT P1, RZ, R8, 0x7fffffff, RZ, 0xc0, !PT ;  /* 0x7fffffff08ff7812 */ /* 0x000fc8000782c0ff */
[----:B------:R-:W-:-:S13]  /*0cb0*/  PLOP3.LUT P0, PT, P0, P1, PT, 0x2f, 0xf2 ;  /* 0x0000000000f2781c */ /* 0x000fda0000702577 */
[----:B------:R-:W-:Y:S05]  /*0cc0*/  @P0 BRA `(.L_x_25) ;  /* 0x0000000400000947 */ /* 0x000fea0003800000 */
[----:B------:R-:W-:Y:S02]  /*0cd0*/  ISETP.GE.AND P0, PT, R10, RZ, PT ;  /* 0x000000ff0a00720c */ /* 0x000fe40003f06270 */
[----:B------:R-:W-:-:S11]  /*0ce0*/  ISETP.GE.AND P1, PT, R11, RZ, PT ;  /* 0x000000ff0b00720c */ /* 0x000fd60003f26270 */
[----:B------:R-:W-:Y:S02]  /*0cf0*/  @P0 IMAD.MOV.U32 R9, RZ, RZ, RZ ;  /* 0x000000ffff090224 */ /* 0x000fe400078e00ff */
[----:B------:R-:W-:Y:S01]  /*0d00*/  @!P0 FFMA R7, R0, 1.84467440737095516160e+19, RZ ;  /* 0x5f80000000078823 */ /* 0x000fe200000000ff */
[----:B------:R-:W-:Y:S02]  /*0d10*/  @!P0 IMAD.MOV.U32 R9, RZ, RZ, -0x40 ;  /* 0xffffffc0ff098424 */ /* 0x000fe400078e00ff */
[----:B------:R-:W-:Y:S02]  /*0d20*/  @!P1 FFMA R8, R3, 1.84467440737095516160e+19, RZ ;  /* 0x5f80000003089823 */ /* 0x000fe400000000ff */
[----:B------:R-:W-:-:S07]  /*0d30*/  @!P1 VIADD R9, R9, 0x40 ;  /* 0x0000004009099836 */ /* 0x000fce0000000000 */
.L_x_21:
[----:B------:R-:W-:Y:S01]  /*0d40*/  LEA R3, R6, 0xc0800000, 0x17 ;  /* 0xc080000006037811 */ /* 0x000fe200078eb8ff */
[----:B------:R-:W-:Y:S01]  /*0d50*/  VIADD R4, R4, 0xffffff81 ;  /* 0xffffff8104047836 */ /* 0x000fe20000000000 */
[----:B------:R-:W-:Y:S03]  /*0d60*/  BSSY.RECONVERGENT B2, `(.L_x_26) ;  /* 0x0000035000027945 */ /* 0x000fe60003800200 */
[----:B------:R-:W-:Y:S02]  /*0d70*/  IMAD.IADD R3, R8, 0x1, -R3 ;  /* 0x0000000108037824 */ /* 0x000fe400078e0a03 */
[C---:B------:R-:W-:Y:S01]  /*0d80*/  IMAD R0, R4.reuse, -0x800000, R7 ;  /* 0xff80000004007824 */ /* 0x040fe200078e0207 */
[----:B------:R-:W-:Y:S01]  /*0d90*/  IADD3 R4, PT, PT, R4, 0x7f, -R6 ;  /* 0x0000007f04047810 */ /* 0x000fe20007ffe806 */
[----:B------:R-:W0:Y:S01]  /*0da0*/  MUFU.RCP R8, R3 ;  /* 0x0000000300087308 */ /* 0x000e220000001000 */
[----:B------:R-:W-:-:S03]  /*0db0*/  FADD.FTZ R11, -R3, -RZ ;  /* 0x800000ff030b7221 */ /* 0x000fc60000010100 */
[----:B------:R-:W-:Y:S02]  /*0dc0*/  IMAD.IADD R4, R4, 0x1, R9 ;  /* 0x0000000104047824 */ /* 0x000fe400078e0209 */
[----:B0-----:R-:W-:-:S04]  /*0dd0*/  FFMA R13, R8, R11, 1 ;  /* 0x3f800000080d7423 */ /* 0x001fc8000000000b */
[----:B------:R-:W-:-:S04]  /*0de0*/  FFMA R10, R8, R13, R8 ;  /* 0x0000000d080a7223 */ /* 0x000fc80000000008 */
[----:B------:R-:W-:-:S04]  /*0df0*/  FFMA R7, R0, R10, RZ ;  /* 0x0000000a00077223 */ /* 0x000fc800000000ff */
[----:B------:R-:W-:-:S04]  /*0e00*/  FFMA R8, R11, R7, R0 ;  /* 0x000000070b087223 */ /* 0x000fc80000000000 */
[----:B------:R-:W-:-:S04]  /*0e10*/  FFMA R7, R10, R8, R7 ;  /* 0x000000080a077223 */ /* 0x000fc80000000007 */
[----:B------:R-:W-:-:S04]  /*0e20*/  FFMA R8, R11, R7, R0 ;  /* 0x000000070b087223 */ /* 0x000fc80000000000 */
[----:B------:R-:W-:-:S05]  /*0e30*/  FFMA R0, R10, R8, R7 ;  /* 0x000000080a007223 */ /* 0x000fca0000000007 */
[----:B------:R-:W-:-:S04]  /*0e40*/  SHF.R.U32.HI R3, RZ, 0x17, R0 ;  /* 0x00000017ff037819 */ /* 0x000fc80000011600 */
[----:B------:R-:W-:-:S05]  /*0e50*/  LOP3.LUT R3, R3, 0xff, RZ, 0xc0, !PT ;  /* 0x000000ff03037812 */ /* 0x000fca00078ec0ff */
[----:B------:R-:W-:-:S04]  /*0e60*/  IMAD.IADD R9, R3, 0x1, R4 ;  /* 0x0000000103097824 */ /* 0x000fc800078e0204 */
[----:B------:R-:W-:-:S05]  /*0e70*/  VIADD R3, R9, 0xffffffff ;  /* 0xffffffff09037836 */ /* 0x000fca0000000000 */
[----:B------:R-:W-:-:S13]  /*0e80*/  ISETP.GE.U32.AND P0, PT, R3, 0xfe, PT ;  /* 0x000000fe0300780c */ /* 0x000fda0003f06070 */
[----:B------:R-:W-:Y:S05]  /*0e90*/  @!P0 BRA `(.L_x_27) ;  /* 0x0000000000808947 */ /* 0x000fea0003800000 */
[----:B------:R-:W-:-:S13]  /*0ea0*/  ISETP.GT.AND P0, PT, R9, 0xfe, PT ;  /* 0x000000fe0900780c */ /* 0x000fda0003f04270 */
[----:B------:R-:W-:Y:S05]  /*0eb0*/  @P0 BRA `(.L_x_28) ;  /* 0x00000000006c0947 */ /* 0x000fea0003800000 */
[----:B------:R-:W-:-:S13]  /*0ec0*/  ISETP.GE.AND P0, PT, R9, 0x1, PT ;  /* 0x000000010900780c */ /* 0x000fda0003f06270 */
[----:B------:R-:W-:Y:S05]  /*0ed0*/  @P0 BRA `(.L_x_29) ;  /* 0x0000000000740947 */ /* 0x000fea0003800000 */
[----:B------:R-:W-:Y:S02]  /*0ee0*/  ISETP.GE.AND P0, PT, R9, -0x18, PT ;  /* 0xffffffe80900780c */ /* 0x000fe40003f06270 */
[----:B------:R-:W-:-:S11]  /*0ef0*/  LOP3.LUT R0, R0, 0x80000000, RZ, 0xc0, !PT ;  /* 0x8000000000007812 */ /* 0x000fd600078ec0ff */
[----:B------:R-:W-:Y:S05]  /*0f00*/  @!P0 BRA `(.L_x_29) ;  /* 0x0000000000688947 */ /* 0x000fea0003800000 */
[CCC-:B------:R-:W-:Y:S01]  /*0f10*/  FFMA.RZ R3, R10.reuse, R8.reuse, R7.reuse ;  /* 0x000000080a037223 */ /* 0x1c0fe2000000c007 */
[CCC-:B------:R-:W-:Y:S01]  /*0f20*/  FFMA.RM R4, R10.reuse, R8.reuse, R7.reuse ;  /* 0x000000080a047223 */ /* 0x1c0fe20000004007 */
[C---:B------:R-:W-:Y:S02]  /*0f30*/  ISETP.NE.AND P2, PT, R9.reuse, RZ, PT ;  /* 0x000000ff0900720c */ /* 0x040fe40003f45270 */
[----:B------:R-:W-:Y:S02]  /*0f40*/  ISETP.NE.AND P1, PT, R9, RZ, PT ;  /* 0x000000ff0900720c */ /* 0x000fe40003f25270 */
[----:B------:R-:W-:Y:S01]  /*0f50*/  LOP3.LUT R6, R3, 0x7fffff, RZ, 0xc0, !PT ;  /* 0x007fffff03067812 */ /* 0x000fe200078ec0ff */
[----:B------:R-:W-:Y:S01]  /*0f60*/  FFMA.RP R3, R10, R8, R7 ;  /* 0x000000080a037223 */ /* 0x000fe20000008007 */
[----:B------:R-:W-:Y:S02]  /*0f70*/  VIADD R7, R9, 0x20 ;  /* 0x0000002009077836 */ /* 0x000fe40000000000 */
[----:B------:R-:W-:Y:S01]  /*0f80*/  LOP3.LUT R6, R6, 0x800000, RZ, 0xfc, !PT ;  /* 0x0080000006067812 */ /* 0x000fe200078efcff */
[----:B------:R-:W-:Y:S01]  /*0f90*/  IMAD.MOV R8, RZ, RZ, -R9 ;  /* 0x000000ffff087224 */ /* 0x000fe200078e0a09 */
[----:B------:R-:W-:-:S02]  /*0fa0*/  FSETP.NEU.FTZ.AND P0, PT, R3, R4, PT ;  /* 0x000000040300720b */ /* 0x000fc40003f1d000 */
[----:B------:R-:W-:Y:S02]  /*0fb0*/  SHF.L.U32 R7, R6, R7, RZ ;  /* 0x0000000706077219 */ /* 0x000fe400000006ff */
[----:B------:R-:W-:Y:S02]  /*0fc0*/  SEL R3, R8, RZ, P2 ;  /* 0x000000ff08037207 */ /* 0x000fe40001000000 */
[----:B------:R-:W-:Y:S02]  /*0fd0*/  ISETP.NE.AND P1, PT, R7, RZ, P1 ;  /* 0x000000ff0700720c */ /* 0x000fe40000f25270 */
[----:B------:R-:W-:Y:S02]  /*0fe0*/  SHF.R.U32.HI R3, RZ, R3, R6 ;  /* 0x00000003ff037219 */ /* 0x000fe40000011606 */
[----:B------:R-:W-:Y:S02]  /*0ff0*/  PLOP3.LUT P0, PT, P0, P1, PT, 0xf8, 0x8f ;  /* 0x00000000008f781c */ /* 0x000fe40000703f70 */
[----:B------:R-:W-:-:S02]  /*1000*/  SHF.R.U32.HI R7, RZ, 0x1, R3 ;  /* 0x00000001ff077819 */ /* 0x000fc40000011603 */
[----:B------:R-:W-:-:S04]  /*1010*/  SEL R4, RZ, 0x1, !P0 ;  /* 0x00000001ff047807 */ /* 0x000fc80004000000 */
[----:B------:R-:W-:-:S04]  /*1020*/  LOP3.LUT R4, R4, 0x1, R7, 0xf8, !PT ;  /* 0x0000000104047812 */ /* 0x000fc800078ef807 */
[----:B------:R-:W-:-:S05]  /*1030*/  LOP3.LUT R4, R4, R3, RZ, 0xc0, !PT ;  /* 0x0000000304047212 */ /* 0x000fca00078ec0ff */
[----:B------:R-:W-:-:S05]  /*1040*/  IMAD.IADD R7, R7, 0x1, R4 ;  /* 0x0000000107077824 */ /* 0x000fca00078e0204 */
[----:B------:R-:W-:Y:S01]  /*1050*/  LOP3.LUT R0, R7, R0, RZ, 0xfc, !PT ;  /* 0x0000000007007212 */ /* 0x000fe200078efcff */
[----:B------:R-:W-:Y:S06]  /*1060*/  BRA `(.L_x_29) ;  /* 0x0000000000107947 */ /* 0x000fec0003800000 */
.L_x_28:
[----:B------:R-:W-:-:S04]  /*1070*/  LOP3.LUT R0, R0, 0x80000000, RZ, 0xc0, !PT ;  /* 0x8000000000007812 */ /* 0x000fc800078ec0ff */
[----:B------:R-:W-:Y:S01]  /*1080*/  LOP3.LUT R0, R0, 0x7f800000, RZ, 0xfc, !PT ;  /* 0x7f80000000007812 */ /* 0x000fe200078efcff */
[----:B------:R-:W-:Y:S06]  /*1090*/  BRA `(.L_x_29) ;  /* 0x0000000000047947 */ /* 0x000fec0003800000 */
.L_x_27:
[----:B------:R-:W-:-:S07]  /*10a0*/  IMAD R0, R4, 0x800000, R0 ;  /* 0x0080000004007824 */ /* 0x000fce00078e0200 */
.L_x_29:
[----:B------:R-:W-:Y:S05]  /*10b0*/  BSYNC.RECONVERGENT B2 ;  /* 0x0000000000027941 */ /* 0x000fea0003800200 */
.L_x_26:
[----:B------:R-:W-:Y:S05]  /*10c0*/  BRA `(.L_x_30) ;  /* 0x0000000000207947 */ /* 0x000fea0003800000 */
.L_x_25:
[----:B------:R-:W-:-:S04]  /*10d0*/  LOP3.LUT R0, R8, 0x80000000, R7, 0x48, !PT ;  /* 0x8000000008007812 */ /* 0x000fc800078e4807 */
[----:B------:R-:W-:Y:S01]  /*10e0*/  LOP3.LUT R0, R0, 0x7f800000, RZ, 0xfc, !PT ;  /* 0x7f80000000007812 */ /* 0x000fe200078efcff */
[----:B------:R-:W-:Y:S06]  /*10f0*/  BRA `(.L_x_30) ;  /* 0x0000000000147947 */ /* 0x000fec0003800000 */
.L_x_24:
[----:B------:R-:W-:Y:S01]  /*1100*/  LOP3.LUT R0, R8, 0x80000000, R7, 0x48, !PT ;  /* 0x8000000008007812 */ /* 0x000fe200078e4807 */
[----:B------:R-:W-:Y:S06]  /*1110*/  BRA `(.L_x_30) ;  /* 0x00000000000c7947 */ /* 0x000fec0003800000 */
.L_x_23:
[----:B------:R-:W0:Y:S01]  /*1120*/  MUFU.RSQ R0, -QNAN ;  /* 0xffc0000000007908 */ /* 0x000e220000001400 */
[----:B------:R-:W-:Y:S05]  /*1130*/  BRA `(.L_x_30) ;  /* 0x0000000000047947 */ /* 0x000fea0003800000 */
.L_x_22:
[----:B------:R-:W-:-:S07]  /*1140*/  FADD.FTZ R0, R0, R3 ;  /* 0x0000000300007221 */ /* 0x000fce0000010000 */
.L_x_30:
[----:B------:R-:W-:Y:S05]  /*1150*/  BSYNC.RECONVERGENT B1 ;  /* 0x0000000000017941 */ /* 0x000fea0003800200 */
.L_x_20:
[----:B------:R-:W-:-:S04]  /*1160*/  IMAD.MOV.U32 R3, RZ, RZ, 0x0 ;  /* 0x00000000ff037424 */ /* 0x000fc800078e00ff */
[----:B0-----:R-:W-:Y:S05]  /*1170*/  RET.REL.NODEC R2 `(_Z10map_kernelPiPfS0_Pji) ;  /* 0xffffffec02a07950 */ /* 0x001fea0003c3ffff */
.L_x_31:
        /* <DEDUP_REMOVED lines=16> */
.L_x_33:


//--------------------- .nv.shared.reserved.0     --------------------------
	.section	.nv.shared.reserved.0,"aw",@nobits
	.weak		__nv_reservedSMEM_offset_0_alias
	.size		__nv_reservedSMEM_offset_0_alias, 0, 64
	.other		__nv_reservedSMEM_offset_0_alias,@"STO_CUDA_RESERVED_SHARED STV_DEFAULT"
__nv_reservedSMEM_offset_0_alias:
	.zero		0
	.zero		64


//--------------------- .nv.global                --------------------------
	.section	.nv.global,"aw",@nobits
.nv.global:
	.type		_ZN34_INTERNAL_79a3b8bc_4_k_cu_f65706336thrust24THRUST_300001_SM_1000_NS12placeholders2_8E,@object
	.size		_ZN34_INTERNAL_79a3b8bc_4_k_cu_f65706336thrust24THRUST_300001_SM_1000_NS12placeholders2_8E,(_ZN34_INTERNAL_79a3b8bc_4_k_cu_f65706334cuda3std3__436_GLOBAL__N__79a3b8bc_4_k_cu_f65706336ignoreE - _ZN34_INTERNAL_79a3b8bc_4_k_cu_f65706336thrust24THRUST_300001_SM_1000_NS12placeholders2_8E)
_ZN34_INTERNAL_79a3b8bc_4_k_cu_f65706336thrust24THRUST_300001_SM_1000_NS12placeholders2_8E:
	.zero		1
	.type		_ZN34_INTERNAL_79a3b8bc_4_k_cu_f65706334cuda3std3__436_GLOBAL__N__79a3b8bc_4_k_cu_f65706336ignoreE,@object
	.size		_ZN34_INTERNAL_79a3b8bc_4_k_cu_f65706334cuda3std3__436_GLOBAL__N__79a3b8bc_4_k_cu_f65706336ignoreE,(_ZN34_INTERNAL_79a3b8bc_4_k_cu_f65706334cuda3std6ranges3__45__cpo4dataE - _ZN34_INTERNAL_79a3b8bc_4_k_cu_f65706334cuda3std3__436_GLOBAL__N__79a3b8bc_4_k_cu_f65706336ignoreE)
_ZN34_INTERNAL_79a3b8bc_4_k_cu_f65706334cuda3std3__436_GLOBAL__N__79a3b8bc_4_k_cu_f65706336ignoreE:
	.zero		1
	.type		_ZN34_INTERNAL_79a3b8bc_4_k_cu_f65706334cuda3std6ranges3__45__cpo4dataE,@object
	.size		_ZN34_INTERNAL_79a3b8bc_4_k_cu_f65706334cuda3std6ranges3__45__cpo4dataE,(_ZN34_INTERNAL_79a3b8bc_4_k_cu_f65706336thrust24THRUST_300001_SM_1000_NS6system3cpp3parE - _ZN34_INTERNAL_79a3b8bc_4_k_cu_f65706334cuda3std6ranges3__45__cpo4dataE)
_ZN34_INTERNAL_79a3b8bc_4_k_cu_f65706334cuda3std6ranges3__45__cpo4dataE:
	.zero		1
	.type		_ZN34_INTERNAL_79a3b8bc_4_k_cu_f65706336thrust24THRUST_300001_SM_1000_NS6system3cpp3parE,@object
	.size		_ZN34_INTERNAL_79a3b8bc_4_k_cu_f65706336thrust24THRUST_300001_SM_1000_NS6system3cpp3parE,(_ZN34_INTERNAL_79a3b8bc_4_k_cu_f65706334cuda3std3__45__cpo5beginE - _ZN34_INTERNAL_79a3b8bc_4_k_cu_f65706336thrust24THRUST_300001_SM_1000_NS6system3cpp3parE)
_ZN34_INTERNAL_79a3b8bc_4_k_cu_f65706336thrust24THRUST_300001_SM_1000_NS6system3cpp3parE:
	.zero		1
	.type		_ZN34_INTERNAL_79a3b8bc_4_k_cu_f65706334cuda3std3__45__cpo5beginE,@object
	.size		_ZN34_INTERNAL_79a3b8bc_4_k_cu_f65706334cuda3std3__45__cpo5beginE,(_ZN34_INTERNAL_79a3b8bc_4_k_cu_f65706334cuda3std6ranges3__45__cpo5beginE - _ZN34_INTERNAL_79a3b8bc_4_k_cu_f65706334cuda3std3__45__cpo5beginE)
_ZN34_INTERNAL_79a3b8bc_4_k_cu_f65706334cuda3std3__45__cpo5beginE:
	.zero		1
	.type		_ZN34_INTERNAL_79a3b8bc_4_k_cu_f65706334cuda3std6ranges3__45__cpo5beginE,@object
	.size		_ZN34_INTERNAL_79a3b8bc_4_k_cu_f65706334cuda3std6ranges3__45__cpo5beginE,(_ZN34_INTERNAL_79a3b8bc_4_k_cu_f65706336thrust24THRUST_300001_SM_1000_NS6deviceE - _ZN34_INTERNAL_79a3b8bc_4_k_cu_f65706334cuda3std6ranges3__45__cpo5beginE)
_ZN34_INTERNAL_79a3b8bc_4_k_cu_f65706334cuda3std6ranges3__45__cpo5beginE:
	.zero		1
	.type		_ZN34_INTERNAL_79a3b8bc_4_k_cu_f65706336thrust24THRUST_300001_SM_1000_NS6deviceE,@object
	.size		_ZN34_INTERNAL_79a3b8bc_4_k_cu_f65706336thrust24THRUST_300001_SM_1000_NS6deviceE,(_ZN34_INTERNAL_79a3b8bc_4_k_cu_f65706334cuda3std3__47nulloptE - _ZN34_INTERNAL_79a3b8bc_4_k_cu_f65706336thrust24THRUST_300001_SM_1000_NS6deviceE)
_ZN34_INTERNAL_79a3b8bc_4_k_cu_f65706336thrust24THRUST_300001_SM_1000_NS6deviceE:
	.zero		1
	.type		_ZN34_INTERNAL_79a3b8bc_4_k_cu_f65706334cuda3std3__47nulloptE,@object
	.size		_ZN34_INTERNAL_79a3b8bc_4_k_cu_f65706334cuda3std3__47nulloptE,(_ZN34_INTERNAL_79a3b8bc_4_k_cu_f65706334cuda3std6ranges3__45__cpo8distanceE - _ZN34_INTERNAL_79a3b8bc_4_k_cu_f65706334cuda3std3__47nulloptE)
_ZN34_INTERNAL_79a3b8bc_4_k_cu_f65706334cuda3std3__47nulloptE:
	.zero		1
	.type		_ZN34_INTERNAL_79a3b8bc_4_k_cu_f65706334cuda3std6ranges3__45__cpo8distanceE,@object
	.size		_ZN34_INTERNAL_79a3b8bc_4_k_cu_f65706334cuda3std6ranges3__45__cpo8distanceE,(_ZN34_INTERNAL_79a3b8bc_4_k_cu_f65706336thrust24THRUST_300001_SM_1000_NS12placeholders2_4E - _ZN34_INTERNAL_79a3b8bc_4_k_cu_f65706334cuda3std6ranges3__45__cpo8distanceE)
_ZN34_INTERNAL_79a3b8bc_4_k_cu_f65706334cuda3std6ranges3__45__cpo8distanceE:
	.zero		1
	.type		_ZN34_INTERNAL_79a3b8bc_4_k_cu_f65706336thrust24THRUST_300001_SM_1000_NS12placeholders2_4E,@object
	.size		_ZN34_INTERNAL_79a3b8bc_4_k_cu_f65706336thrust24THRUST_300001_SM_1000_NS12placeholders2_4E,(_ZN34_INTERNAL_79a3b8bc_4_k_cu_f65706334cuda3std3__45__cpo6rbeginE - _ZN34_INTERNAL_79a3b8bc_4_k_cu_f65706336thrust24THRUST_300001_SM_1000_NS12placeholders2_4E)
_ZN34_INTERNAL_79a3b8bc_4_k_cu_f65706336thrust24THRUST_300001_SM_1000_NS12placeholders2_4E:
	.zero		1
	.type		_ZN34_INTERNAL_79a3b8bc_4_k_cu_f65706334cuda3std3__45__cpo6rbeginE,@object
	.size		_ZN34_INTERNAL_79a3b8bc_4_k_cu_f65706334cuda3std3__45__cpo6rbeginE,(_ZN34_INTERNAL_79a3b8bc_4_k_cu_f65706334cuda3std6ranges3__45__cpo7advanceE - _ZN34_INTERNAL_79a3b8bc_4_k_cu_f65706334cuda3std3__45__cpo6rbeginE)
_ZN34_INTERNAL_79a3b8bc_4_k_cu_f65706334cuda3std3__45__cpo6rbeginE:
	.zero		1
	.type		_ZN34_INTERNAL_79a3b8bc_4_k_cu_f65706334cuda3std6ranges3__45__cpo7advanceE,@object
	.size		_ZN34_INTERNAL_79a3b8bc_4_k_cu_f65706334cuda3std6ranges3__45__cpo7advanceE,(_ZN34_INTERNAL_79a3b8bc_4_k_cu_f65706336thrust24THRUST_300001_SM_1000_NS12placeholders3_10E - _ZN34_INTERNAL_79a3b8bc_4_k_cu_f65706334cuda3std6ranges3__45__cpo7advanceE)
_ZN34_INTERNAL_79a3b8bc_4_k_cu_f65706334cuda3std6ranges3__45__cpo7advanceE:
	.zero		1
	.type		_ZN34_INTERNAL_79a3b8bc_4_k_cu_f65706336thrust24THRUST_300001_SM_1000_NS12placeholders3_10E,@object
	.size		_ZN34_INTERNAL_79a3b8bc_4_k_cu_f65706336thrust24THRUST_300001_SM_1000_NS12placeholders3_10E,(_ZN34_INTERNAL_79a3b8bc_4_k_cu_f65706334cuda3std3__48in_placeE - _ZN34_INTERNAL_79a3b8bc_4_k_cu_f65706336thrust24THRUST_300001_SM_1000_NS12placeholders3_10E)
_ZN34_INTERNAL_79a3b8bc_4_k_cu_f65706336thrust24THRUST_300001_SM_1000_NS12placeholders3_10E:
	.zero		1
	.type		_ZN34_INTERNAL_79a3b8bc_4_k_cu_f65706334cuda3std3__48in_placeE,@object
	.size		_ZN34_INTERNAL_79a3b8bc_4_k_cu_f65706334cuda3std3__48in_placeE,(_ZN34_INTERNAL_79a3b8bc_4_k_cu_f65706334cuda3std6ranges3__45__cpo4sizeE - _ZN34_INTERNAL_79a3b8bc_4_k_cu_f65706334cuda3std3__48in_placeE)
_ZN34_INTERNAL_79a3b8bc_4_k_cu_f65706334cuda3std3__48in_placeE:
	.zero		1
	.type		_ZN34_INTERNAL_79a3b8bc_4_k_cu_f65706334cuda3std6ranges3__45__cpo4sizeE,@object
	.size		_ZN34_INTERNAL_79a3b8bc_4_k_cu_f65706334cuda3std6ranges3__45__cpo4sizeE,(_ZN34_INTERNAL_79a3b8bc_4_k_cu_f65706336thrust24THRUST_300001_SM_1000_NS12placeholders2_2E - _ZN34_INTERNAL_79a3b8bc_4_k_cu_f65706334cuda3std6ranges3__45__cpo4sizeE)
_ZN34_INTERNAL_79a3b8bc_4_k_cu_f65706334cuda3std6ranges3__45__cpo4sizeE:
	.zero		1
	.type		_ZN34_INTERNAL_79a3b8bc_4_k_cu_f65706336thrust24THRUST_300001_SM_1000_NS12placeholders2_2E,@object
	.size		_ZN34_INTERNAL_79a3b8bc_4_k_cu_f65706336thrust24THRUST_300001_SM_1000_NS12placeholders2_2E,(_ZN34_INTERNAL_79a3b8bc_4_k_cu_f65706334cuda3std3__45__cpo6cbeginE - _ZN34_INTERNAL_79a3b8bc_4_k_cu_f65706336thrust24THRUST_300001_SM_1000_NS12placeholders2_2E)
_ZN34_INTERNAL_79a3b8bc_4_k_cu_f65706336thrust24THRUST_300001_SM_1000_NS12placeholders2_2E:
	.zero		1
	.type		_ZN34_INTERNAL_79a3b8bc_4_k_cu_f65706334cuda3std3__45__cpo6cbeginE,@object
	.size		_ZN34_INTERNAL_79a3b8bc_4_k_cu_f65706334cuda3std3__45__cpo6cbeginE,(_ZN34_INTERNAL_79a3b8bc_4_k_cu_f65706334cuda3std6ranges3__45__cpo6cbeginE - _ZN34_INTERNAL_79a3b8bc_4_k_cu_f65706334cuda3std3__45__cpo6cbeginE)
_ZN34_INTERNAL_79a3b8bc_4_k_cu_f65706334cuda3std3__45__cpo6cbeginE:
	.zero		1
	.type		_ZN34_INTERNAL_79a3b8bc_4_k_cu_f65706334cuda3std6ranges3__45__cpo6cbeginE,@object
	.size		_ZN34_INTERNAL_79a3b8bc_4_k_cu_f65706334cuda3std6ranges3__45__cpo6cbeginE,(_ZN34_INTERNAL_79a3b8bc_4_k_cu_f65706336thrust24THRUST_300001_SM_1000_NS12placeholders2_6E - _ZN34_INTERNAL_79a3b8bc_4_k_cu_f65706334cuda3std6ranges3__45__cpo6cbeginE)
_ZN34_INTERNAL_79a3b8bc_4_k_cu_f65706334cuda3std6ranges3__45__cpo6cbeginE:
	.zero		1
	.type		_ZN34_INTERNAL_79a3b8bc_4_k_cu_f65706336thrust24THRUST_300001_SM_1000_NS12placeholders2_6E,@object
	.size		_ZN34_INTERNAL_79a3b8bc_4_k_cu_f65706336thrust24THRUST_300001_SM_1000_NS12placeholders2_6E,(_ZN34_INTERNAL_79a3b8bc_4_k_cu_f65706334cuda3std3__45__cpo7crbeginE - _ZN34_INTERNAL_79a3b8bc_4_k_cu_f65706336thrust24THRUST_300001_SM_1000_NS12placeholders2_6E)
_ZN34_INTERNAL_79a3b8bc_4_k_cu_f65706336thrust24THRUST_300001_SM_1000_NS12placeholders2_6E:
	.zero		1
	.type		_ZN34_INTERNAL_79a3b8bc_4_k_cu_f65706334cuda3std3__45__cpo7crbeginE,@object
	.size		_ZN34_INTERNAL_79a3b8bc_4_k_cu_f65706334cuda3std3__45__cpo7crbeginE,(_ZN34_INTERNAL_79a3b8bc_4_k_cu_f65706334cuda3std6ranges3__45__cpo4nextE - _ZN34_INTERNAL_79a3b8bc_4_k_cu_f65706334cuda3std3__45__cpo7crbeginE)
_ZN34_INTERNAL_79a3b8bc_4_k_cu_f65706334cuda3std3__45__cpo7crbeginE:
	.zero		1
	.type		_ZN34_INTERNAL_79a3b8bc_4_k_cu_f65706334cuda3std6ranges3__45__cpo4nextE,@object
	.size		_ZN34_INTERNAL_79a3b8bc_4_k_cu_f65706334cuda3std6ranges3__45__cpo4nextE,(_ZN34_INTERNAL_79a3b8bc_4_k_cu_f65706334cuda3std6ranges3__45__cpo4swapE - _ZN34_INTERNAL_79a3b8bc_4_k_cu_f65706334cuda3std6ranges3__45__cpo4nextE)
_ZN34_INTERNAL_79a3b8bc_4_k_cu_f65706334cuda3std6ranges3__45__cpo4nextE:
	.zero		1
	.type		_ZN34_INTERNAL_79a3b8bc_4_k_cu_f65706334cuda3std6ranges3__45__cpo4swapE,@object
	.size		_ZN34_INTERNAL_79a3b8bc_4_k_cu_f65706334cuda3std6ranges3__45__cpo4swapE,(_ZN34_INTERNAL_79a3b8bc_4_k_cu_f65706336thrust24THRUST_300001_SM_1000_NS8cuda_cub10par_nosyncE - _ZN34_INTERNAL_79a3b8bc_4_k_cu_f65706334cuda3std6ranges3__45__cpo4swapE)
_ZN34_INTERNAL_79a3b8bc_4_k_cu_f65706334cuda3std6ranges3__45__cpo4swapE:
	.zero		1
	.type		_ZN34_INTERNAL_79a3b8bc_4_k_cu_f65706336thrust24THRUST_300001_SM_1000_NS8cuda_cub10par_nosyncE,@object
	.size		_ZN34_INTERNAL_79a3b8bc_4_k_cu_f65706336thrust24THRUST_300001_SM_1000_NS8cuda_cub10par_nosyncE,(_ZN34_INTERNAL_79a3b8bc_4_k_cu_f65706336thrust24THRUST_300001_SM_1000_NS3seqE - _ZN34_INTERNAL_79a3b8bc_4_k_cu_f65706336thrust24THRUST_300001_SM_1000_NS8cuda_cub10par_nosyncE)
_ZN34_INTERNAL_79a3b8bc_4_k_cu_f65706336thrust24THRUST_300001_SM_1000_NS8cuda_cub10par_nosyncE:
	.zero		1
	.type		_ZN34_INTERNAL_79a3b8bc_4_k_cu_f65706336thrust24THRUST_300001_SM_1000_NS3seqE,@object
	.size		_ZN34_INTERNAL_79a3b8bc_4_k_cu_f65706336thrust24THRUST_300001_SM_1000_NS3seqE,(_ZN34_INTERNAL_79a3b8bc_4_k_cu_f65706334cuda3std3__420unreachable_sentinelE - _ZN34_INTERNAL_79a3b8bc_4_k_cu_f65706336thrust24THRUST_300001_SM_1000_NS3seqE)
_ZN34_INTERNAL_79a3b8bc_4_k_cu_f65706336thrust24THRUST_300001_SM_1000_NS3seqE:
	.zero		1
	.type		_ZN34_INTERNAL_79a3b8bc_4_k_cu_f65706334cuda3std3__420unreachable_sentinelE,@object
	.size		_ZN34_INTERNAL_79a3b8bc_4_k_cu_f65706334cuda3std3__420unreachable_sentinelE,(_ZN34_INTERNAL_79a3b8bc_4_k_cu_f65706334cuda3std6ranges3__45__cpo5ssizeE - _ZN34_INTERNAL_79a3b8bc_4_k_cu_f65706334cuda3std3__420unreachable_sentinelE)
_ZN34_INTERNAL_79a3b8bc_4_k_cu_f65706334cuda3std3__420unreachable_sentinelE:
	.zero		1
	.type		_ZN34_INTERNAL_79a3b8bc_4_k_cu_f65706334cuda3std6ranges3__45__cpo5ssizeE,@object
	.size		_ZN34_INTERNAL_79a3b8bc_4_k_cu_f65706334cuda3std6ranges3__45__cpo5ssizeE,(_ZN34_INTERNAL_79a3b8bc_4_k_cu_f65706336thrust24THRUST_300001_SM_1000_NS12placeholders2_3E - _ZN34_INTERNAL_79a3b8bc_4_k_cu_f65706334cuda3std6ranges3__45__cpo5ssizeE)
_ZN34_INTERNAL_79a3b8bc_4_k_cu_f65706334cuda3std6ranges3__45__cpo5ssizeE:
	.zero		1
	.type		_ZN34_INTERNAL_79a3b8bc_4_k_cu_f65706336thrust24THRUST_300001_SM_1000_NS12placeholders2_3E,@object
	.size		_ZN34_INTERNAL_79a3b8bc_4_k_cu_f65706336thrust24THRUST_300001_SM_1000_NS12placeholders2_3E,(_ZN34_INTERNAL_79a3b8bc_4_k_cu_f65706334cuda3std3__45__cpo4cendE - _ZN34_INTERNAL_79a3b8bc_4_k_cu_f65706336thrust24THRUST_300001_SM_1000_NS12placeholders2_3E)
_ZN34_INTERNAL_79a3b8bc_4_k_cu_f65706336thrust24THRUST_300001_SM_1000_NS12placeholders2_3E:
	.zero		1
	.type		_ZN34_INTERNAL_79a3b8bc_4_k_cu_f65706334cuda3std3__45__cpo4cendE,@object
	.size		_ZN34_INTERNAL_79a3b8bc_4_k_cu_f65706334cuda3std3__45__cpo4cendE,(_ZN34_INTERNAL_79a3b8bc_4_k_cu_f65706334cuda3std6ranges3__45__cpo4cendE - _ZN34_INTERNAL_79a3b8bc_4_k_cu_f65706334cuda3std3__45__cpo4cendE)
_ZN34_INTERNAL_79a3b8bc_4_k_cu_f65706334cuda3std3__45__cpo4cendE:
	.zero		1
	.type		_ZN34_INTERNAL_79a3b8bc_4_k_cu_f65706334cuda3std6ranges3__45__cpo4cendE,@object
	.size		_ZN34_INTERNAL_79a3b8bc_4_k_cu_f65706334cuda3std6ranges3__45__cpo4cendE,(_ZN34_INTERNAL_79a3b8bc_4_k_cu_f65706336thrust24THRUST_300001_SM_1000_NS12placeholders2_7E - _ZN34_INTERNAL_79a3b8bc_4_k_cu_f65706334cuda3std6ranges3__45__cpo4cendE)
_ZN34_INTERNAL_79a3b8bc_4_k_cu_f65706334cuda3std6ranges3__45__cpo4cendE:
	.zero		1
	.type		_ZN34_INTERNAL_79a3b8bc_4_k_cu_f65706336thrust24THRUST_300001_SM_1000_NS12placeholders2_7E,@object
	.size		_ZN34_INTERNAL_79a3b8bc_4_k_cu_f65706336thrust24THRUST_300001_SM_1000_NS12placeholders2_7E,(_ZN34_INTERNAL_79a3b8bc_4_k_cu_f65706334cuda3std3__45__cpo5crendE - _ZN34_INTERNAL_79a3b8bc_4_k_cu_f65706336thrust24THRUST_300001_SM_1000_NS12placeholders2_7E)
_ZN34_INTERNAL_79a3b8bc_4_k_cu_f65706336thrust24THRUST_300001_SM_1000_NS12placeholders2_7E:
	.zero		1
	.type		_ZN34_INTERNAL_79a3b8bc_4_k_cu_f65706334cuda3std3__45__cpo5crendE,@object
	.size		_ZN34_INTERNAL_79a3b8bc_4_k_cu_f65706334cuda3std3__45__cpo5crendE,(_ZN34_INTERNAL_79a3b8bc_4_k_cu_f65706334cuda3std6ranges3__45__cpo4prevE - _ZN34_INTERNAL_79a3b8bc_4_k_cu_f65706334cuda3std3__45__cpo5crendE)
_ZN34_INTERNAL_79a3b8bc_4_k_cu_f65706334cuda3std3__45__cpo5crendE:
	.zero		1
	.type		_ZN34_INTERNAL_79a3b8bc_4_k_cu_f65706334cuda3std6ranges3__45__cpo4prevE,@object
	.size		_ZN34_INTERNAL_79a3b8bc_4_k_cu_f65706334cuda3std6ranges3__45__cpo4prevE,(_ZN34_INTERNAL_79a3b8bc_4_k_cu_f65706334cuda3std6ranges3__45__cpo9iter_moveE - _ZN34_INTERNAL_79a3b8bc_4_k_cu_f65706334cuda3std6ranges3__45__cpo4prevE)
_ZN34_INTERNAL_79a3b8bc_4_k_cu_f65706334cuda3std6ranges3__45__cpo4prevE:
	.zero		1
	.type		_ZN34_INTERNAL_79a3b8bc_4_k_cu_f65706334cuda3std6ranges3__45__cpo9iter_moveE,@object
	.size		_ZN34_INTERNAL_79a3b8bc_4_k_cu_f65706334cuda3std6ranges3__45__cpo9iter_moveE,(_ZN34_INTERNAL_79a3b8bc_4_k_cu_f65706336thrust24THRUST_300001_SM_1000_NS6system6detail10sequential3seqE - _ZN34_INTERNAL_79a3b8bc_4_k_cu_f65706334cuda3std6ranges3__45__cpo9iter_moveE)
_ZN34_INTERNAL_79a3b8bc_4_k_cu_f65706334cuda3std6ranges3__45__cpo9iter_moveE:
	.zero		1
	.type		_ZN34_INTERNAL_79a3b8bc_4_k_cu_f65706336thrust24THRUST_300001_SM_1000_NS6system6detail10sequential3seqE,@object
	.size		_ZN34_INTERNAL_79a3b8bc_4_k_cu_f65706336thrust24THRUST_300001_SM_1000_NS6system6detail10sequential3seqE,(_ZN34_INTERNAL_79a3b8bc_4_k_cu_f65706336thrust24THRUST_300001_SM_1000_NS12placeholders2_9E - _ZN34_INTERNAL_79a3b8bc_4_k_cu_f65706336thrust24THRUST_300001_SM_1000_NS6system6detail10sequential3seqE)
_ZN34_INTERNAL_79a3b8bc_4_k_cu_f65706336thrust24THRUST_300001_SM_1000_NS6system6detail10sequential3seqE:
	.zero		1
	.type		_ZN34_INTERNAL_79a3b8bc_4_k_cu_f65706336thrust24THRUST_300001_SM_1000_NS12placeholders2_9E,@object
	.size		_ZN34_INTERNAL_79a3b8bc_4_k_cu_f65706336thrust24THRUST_300001_SM_1000_NS12placeholders2_9E,(_ZN34_INTERNAL_79a3b8bc_4_k_cu_f65706334cuda3std3__419piecewise_constructE - _ZN34_INTERNAL_79a3b8bc_4_k_cu_f65706336thrust24THRUST_300001_SM_1000_NS12placeholders2_9E)
_ZN34_INTERNAL_79a3b8bc_4_k_cu_f65706336thrust24THRUST_300001_SM_1000_NS12placeholders2_9E:
	.zero		1
	.type		_ZN34_INTERNAL_79a3b8bc_4_k_cu_f65706334cuda3std3__419piecewise_constructE,@object
	.size		_ZN34_INTERNAL_79a3b8bc_4_k_cu_f65706334cuda3std3__419piecewise_constructE,(_ZN34_INTERNAL_79a3b8bc_4_k_cu_f65706334cuda3std6ranges3__45__cpo5cdataE - _ZN34_INTERNAL_79a3b8bc_4_k_cu_f65706334cuda3std3__419piecewise_constructE)
_ZN34_INTERNAL_79a3b8bc_4_k_cu_f65706334cuda3std3__419piecewise_constructE:
	.zero		1
	.type		_ZN34_INTERNAL_79a3b8bc_4_k_cu_f65706334cuda3std6ranges3__45__cpo5cdataE,@object
	.size		_ZN34_INTERNAL_79a3b8bc_4_k_cu_f65706334cuda3std6ranges3__45__cpo5cdataE,(_ZN34_INTERNAL_79a3b8bc_4_k_cu_f65706336thrust24THRUST_300001_SM_1000_NS12placeholders2_1E - _ZN34_INTERNAL_79a3b8bc_4_k_cu_f65706334cuda3std6ranges3__45__cpo5cdataE)
_ZN34_INTERNAL_79a3b8bc_4_k_cu_f65706334cuda3std6ranges3__45__cpo5cdataE:
	.zero		1
	.type		_ZN34_INTERNAL_79a3b8bc_4_k_cu_f65706336thrust24THRUST_300001_SM_1000_NS12placeholders2_1E,@object
	.size		_ZN34_INTERNAL_79a3b8bc_4_k_cu_f65706336thrust24THRUST_300001_SM_1000_NS12placeholders2_1E,(_ZN34_INTERNAL_79a3b8bc_4_k_cu_f65706334cuda3std3__45__cpo3endE - _ZN34_INTERNAL_79a3b8bc_4_k_cu_f65706336thrust24THRUST_300001_SM_1000_NS12placeholders2_1E)
_ZN34_INTERNAL_79a3b8bc_4_k_cu_f65706336thrust24THRUST_300001_SM_1000_NS12placeholders2_1E:
	.zero		1
	.type		_ZN34_INTERNAL_79a3b8bc_4_k_cu_f65706334cuda3std3__45__cpo3endE,@object
	.size		_ZN34_INTERNAL_79a3b8bc_4_k_cu_f65706334cuda3std3__45__cpo3endE,(_ZN34_INTERNAL_79a3b8bc_4_k_cu_f65706334cuda3std6ranges3__45__cpo3endE - _ZN34_INTERNAL_79a3b8bc_4_k_cu_f65706334cuda3std3__45__cpo3endE)
_ZN34_INTERNAL_79a3b8bc_4_k_cu_f65706334cuda3std3__45__cpo3endE:
	.zero		1
	.type		_ZN34_INTERNAL_79a3b8bc_4_k_cu_f65706334cuda3std6ranges3__45__cpo3endE,@object
	.size		_ZN34_INTERNAL_79a3b8bc_4_k_cu_f65706334cuda3std6ranges3__45__cpo3endE,(_ZN34_INTERNAL_79a3b8bc_4_k_cu_f65706336thrust24THRUST_300001_SM_1000_NS12placeholders2_5E - _ZN34_INTERNAL_79a3b8bc_4_k_cu_f65706334cuda3std6ranges3__45__cpo3endE)
_ZN34_INTERNAL_79a3b8bc_4_k_cu_f65706334cuda3std6ranges3__45__cpo3endE:
	.zero		1
	.type		_ZN34_INTERNAL_79a3b8bc_4_k_cu_f65706336thrust24THRUST_300001_SM_1000_NS12placeholders2_5E,@object
	.size		_ZN34_INTERNAL_79a3b8bc_4_k_cu_f65706336thrust24THRUST_300001_SM_1000_NS12placeholders2_5E,(_ZN34_INTERNAL_79a3b8bc_4_k_cu_f65706334cuda3std3__45__cpo4rendE - _ZN34_INTERNAL_79a3b8bc_4_k_cu_f65706336thrust24THRUST_300001_SM_1000_NS12placeholders2_5E)
_ZN34_INTERNAL_79a3b8bc_4_k_cu_f65706336thrust24THRUST_300001_SM_1000_NS12placeholders2_5E:
	.zero		1
	.type		_ZN34_INTERNAL_79a3b8bc_4_k_cu_f65706334cuda3std3__45__cpo4rendE,@object
	.size		_ZN34_INTERNAL_79a3b8bc_4_k_cu_f65706334cuda3std3__45__cpo4rendE,(_ZN34_INTERNAL_79a3b8bc_4_k_cu_f65706334cuda3std6ranges3__45__cpo9iter_swapE - _ZN34_INTERNAL_79a3b8bc_4_k_cu_f65706334cuda3std3__45__cpo4rendE)
_ZN34_INTERNAL_79a3b8bc_4_k_cu_f65706334cuda3std3__45__cpo4rendE:
	.zero		1
	.type		_ZN34_INTERNAL_79a3b8bc_4_k_cu_f65706334cuda3std6ranges3__45__cpo9iter_swapE,@object
	.size		_ZN34_INTERNAL_79a3b8bc_4_k_cu_f65706334cuda3std6ranges3__45__cpo9iter_swapE,(_ZN34_INTERNAL_79a3b8bc_4_k_cu_f65706334cuda3std3__48unexpectE - _ZN34_INTERNAL_79a3b8bc_4_k_cu_f65706334cuda3std6ranges3__45__cpo9iter_swapE)
_ZN34_INTERNAL_79a3b8bc_4_k_cu_f65706334cuda3std6ranges3__45__cpo9iter_swapE:
	.zero		1
	.type		_ZN34_INTERNAL_79a3b8bc_4_k_cu_f65706334cuda3std3__48unexpectE,@object
	.size		_ZN34_INTERNAL_79a3b8bc_4_k_cu_f65706334cuda3std3__48unexpectE,(_ZN34_INTERNAL_79a3b8bc_4_k_cu_f65706336thrust24THRUST_300001_SM_1000_NS8cuda_cub3parE - _ZN34_INTERNAL_79a3b8bc_4_k_cu_f65706334cuda3std3__48unexpectE)
_ZN34_INTERNAL_79a3b8bc_4_k_cu_f65706334cuda3std3__48unexpectE:
	.zero		1
	.type		_ZN34_INTERNAL_79a3b8bc_4_k_cu_f65706336thrust24THRUST_300001_SM_1000_NS8cuda_cub3parE,@object
	.size		_ZN34_INTERNAL_79a3b8bc_4_k_cu_f65706336thrust24THRUST_300001_SM_1000_NS8cuda_cub3parE,(.L_29 - _ZN34_INTERNAL_79a3b8bc_4_k_cu_f65706336thrust24THRUST_300001_SM_1000_NS8cuda_cub3parE)
_ZN34_INTERNAL_79a3b8bc_4_k_cu_f65706336thrust24THRUST_300001_SM_1000_NS8cuda_cub3parE:
	.zero		1
.L_29:


//--------------------- .nv.constant0._ZN3cub18CUB_300001_SM_10006detail11EmptyKernelIvEEvv --------------------------
	.section	.nv.constant0._ZN3cub18CUB_300001_SM_10006detail11EmptyKernelIvEEvv,"a",@progbits
	.sectionflags	@""
	.align	4
.nv.constant0._ZN3cub18CUB_300001_SM_10006detail11EmptyKernelIvEEvv:
	.zero		896


//--------------------- .nv.constant0._Z13reduce_kernelPfS_i --------------------------
	.section	.nv.constant0._Z13reduce_kernelPfS_i,"a",@progbits
	.sectionflags	@""
	.align	4
.nv.constant0._Z13reduce_kernelPfS_i:
	.zero		916


//--------------------- .nv.constant0._Z15init_pair_arrayPSt4pairIfiEPfi --------------------------
	.section	.nv.constant0._Z15init_pair_arrayPSt4pairIfiEPfi,"a",@progbits
	.sectionflags	@""
	.align	4
.nv.constant0._Z15init_pair_arrayPSt4pairIfiEPfi:
	.zero		916


//--------------------- .nv.constant0._Z10map_kernelPiPfS0_Pji --------------------------
	.section	.nv.constant0._Z10map_kernelPiPfS0_Pji,"a",@progbits
	.sectionflags	@""
	.align	4
.nv.constant0._Z10map_kernelPiPfS0_Pji:
	.zero		932


//--------------------- SYMBOLS --------------------------

	.type		.nv.reservedSmem.offset0,@object
	.size		.nv.reservedSmem.offset0,0x4
